// auto-generated by cutlass_sweep.epilogue — config: {"arch": "sm_100", "cluster_m": 2, "cluster_n": 1, "dtype": "fp16", "fusion": "gelu", "tile_k": 64, "tile_m": 256, "tile_n": 64}
#include "cutlass/cutlass.h"
#include "cutlass/gemm/collective/collective_builder.hpp"
#include "cutlass/gemm/device/gemm_universal_adapter.h"
#include "cutlass/gemm/kernel/gemm_universal.hpp"
#include "cutlass/epilogue/collective/collective_builder.hpp"
#include "cutlass/epilogue/fusion/operations.hpp"
#include "cutlass/epilogue/thread/activation.h"

using Elem = cutlass::half_t;
using Acc  = float;
using TileShape    = cute::Shape<cute::_256, cute::_64, cute::_64>;
using ClusterShape = cute::Shape<cute::_2, cute::_1, cute::_1>;
using FusionOp     = cutlass::epilogue::fusion::LinCombEltAct<cutlass::epilogue::thread::GELU, Elem, Acc>;

using CollectiveEpilogue = typename cutlass::epilogue::collective::CollectiveBuilder<
    cutlass::arch::Sm100, cutlass::arch::OpClassTensorOp,
    TileShape, ClusterShape,
    cutlass::epilogue::collective::EpilogueTileAuto,
    Acc, Acc,
    Elem, cutlass::layout::RowMajor, 128 / cutlass::sizeof_bits<Elem>::value,
    Elem, cutlass::layout::RowMajor, 128 / cutlass::sizeof_bits<Elem>::value,
    cutlass::epilogue::collective::EpilogueScheduleAuto,
    FusionOp
  >::CollectiveOp;

using CollectiveMainloop = typename cutlass::gemm::collective::CollectiveBuilder<
    cutlass::arch::Sm100, cutlass::arch::OpClassTensorOp,
    Elem, cutlass::layout::RowMajor, 128 / cutlass::sizeof_bits<Elem>::value,
    Elem, cutlass::layout::ColumnMajor, 128 / cutlass::sizeof_bits<Elem>::value,
    Acc,
    TileShape, ClusterShape,
    cutlass::gemm::collective::StageCountAutoCarveout<
        static_cast<int>(sizeof(typename CollectiveEpilogue::SharedStorage))>,
    cutlass::gemm::collective::KernelScheduleAuto
  >::CollectiveOp;

using GemmKernel = cutlass::gemm::kernel::GemmUniversal<
    cute::Shape<int,int,int,int>, CollectiveMainloop, CollectiveEpilogue>;
using Gemm = cutlass::gemm::device::GemmUniversalAdapter<GemmKernel>;

auto* _anchor = &cutlass::device_kernel<GemmKernel>;


// ===== COMPILED SASS (sm_100a) =====

	.target	sm_100a

	.elftype	@"ET_EXEC"


//--------------------- .note.nv.tkinfo           --------------------------
	.section	.note.nv.tkinfo,"",@"SHT_NOTE"
	.sectionflags	@"SHF_NOTE_NV_TKINFO"
	.tkinfo
        /*0018*/ 	.word	0x00000002
        /*0030*/ 	.string	""
        /*0030*/ 	.string	"ptxas"
        /*0030*/ 	.string	"Cuda compilation tools, release 13.0, V13.0.88"
        /*0030*/ 	.string	"Build cuda_13.0.r13.0/compiler.36424714_0"
        /*0030*/ 	.string	"-arch sm_100a -m 64 "



//--------------------- .note.nv.cuinfo           --------------------------
	.section	.note.nv.cuinfo,"",@"SHT_NOTE"
	.sectionflags	@"SHF_NOTE_NV_CUINFO"
        /*0018*/ 	.short	0x0002
        /*001a*/ 	.short	0x0064
        /*001c*/ 	.short	0x0082
	.zero		2


//--------------------- .nv.info                  --------------------------
	.section	.nv.info,"",@"SHT_CUDA_INFO"
	.align	4


	//----- nvinfo : EIATTR_REGCOUNT
	.align		4
        /*0000*/ 	.byte	0x04, 0x2f
        /*0002*/ 	.short	(.L_19 - .L_18)
	.align		4
.L_18:
        /*0004*/ 	.word	index@(_ZN7cutlass13device_kernelINS_4gemm6kernel13GemmUniversalIN4cute5tupleIJiiiiEEENS1_10collective13CollectiveMmaINS1_35MainloopSm100TmaUmmaWarpSpecializedILi10ELi2ELi4ENS5_IJNS4_1CILi2EEENSA_ILi1EEESC_EEEEENS5_IJNSA_ILi256EEENSA_ILi64EEESG_EEENS_6half_tENS5_IJlSC_lEEESI_SJ_NS4_8TiledMMAINS4_8MMA_AtomIJNS4_26SM100_MMA_F16BF16_2x1SM_SSISI_SI_fLi256ELi64ELNS4_4UMMA5MajorE0ELSO_0ELNSN_7ScaleInE0ELSP_0EEEEEENS4_6LayoutINS5_IJSC_SC_SC_EEENS5_IJNSA_ILi0EEESU_SU_EEEEENS5_IJNS4_10UnderscoreESX_SX_EEEEENS4_18SM100_TMA_2SM_LOADENS4_14ComposedLayoutINS4_7SwizzleILi3ELi4ELi3EEENS4_18smem_ptr_flag_bitsILi16EEENSS_INS5_IJNSA_ILi8EEESG_EEENS5_IJSG_SC_EEEEEEEvNS4_8identityES10_S1A_vS1B_EENS_8epilogue10collective18CollectiveEpilogueINS1D_23Sm100TmaWarpSpecializedILi3ELi2ELi32ELb1ELb0EEEJNS5_IJNSA_ILi128EEESG_SG_EEENS5_IJNSS_IS1I_SC_EENSS_INSA_ILi32EEESC_EEEEESI_SJ_SI_SJ_NS1D_6fusion15FusionCallbacksIS1H_NS1O_13LinCombEltActINS1D_6thread4GELUESI_fSI_fLNS_15FloatRoundStyleE2EEES1J_S1N_JEEENS4_5SM1004TMEM4LOAD26SM100_TMEM_LOAD_32dp32b32xENS4_13SM90_TMA_LOADENS11_INS12_ILi2ELi4ELi3EEES15_NSS_INS5_IJS16_S1L_EEENS5_IJS1L_SC_EEEEEEENS4_39AutoVectorizingCopyWithAssumedAlignmentILi128EEENS4_14SM90_TMA_STOREES25_S27_S27_EEEvvEEEEvNT_6ParamsE)
        /*0008*/ 	.word	0x00000092


	//----- nvinfo : EIATTR_FRAME_SIZE
	.align		4
.L_19:
        /*000c*/ 	.byte	0x04, 0x11
        /*000e*/ 	.short	(.L_21 - .L_20)
	.align		4
.L_20:
        /*0010*/ 	.word	index@($__internal_2_$__cuda_sm10x_tcgen05_guardrail_trap_unallocated_columns_being_dealloced)
        /*0014*/ 	.word	0x00000000


	//----- nvinfo : EIATTR_FRAME_SIZE
	.align		4
.L_21:
        /*0018*/ 	.byte	0x04, 0x11
        /*001a*/ 	.short	(.L_23 - .L_22)
	.align		4
.L_22:
        /*001c*/ 	.word	index@($__internal_1_$__cuda_sm10x_tcgen05_guardrail_trap_phase_invalid_during_alloc)
        /*0020*/ 	.word	0x00000000


	//----- nvinfo : EIATTR_FRAME_SIZE
	.align		4
.L_23:
        /*0024*/ 	.byte	0x04, 0x11
        /*0026*/ 	.short	(.L_25 - .L_24)
	.align		4
.L_24:
        /*0028*/ 	.word	index@($__internal_0_$__cuda_sm10x_tcgen05_guardrail_trap_col_being_dealloced_not_returned_by_alloc)
        /*002c*/ 	.word	0x00000000


	//----- nvinfo : EIATTR_FRAME_SIZE
	.align		4
.L_25:
        /*0030*/ 	.byte	0x04, 0x11
        /*0032*/ 	.short	(.L_27 - .L_26)
	.align		4
.L_26:
        /*0034*/ 	.word	index@(_ZN7cutlass13device_kernelINS_4gemm6kernel13GemmUniversalIN4cute5tupleIJiiiiEEENS1_10collective13CollectiveMmaINS1_35MainloopSm100TmaUmmaWarpSpecializedILi10ELi2ELi4ENS5_IJNS4_1CILi2EEENSA_ILi1EEESC_EEEEENS5_IJNSA_ILi256EEENSA_ILi64EEESG_EEENS_6half_tENS5_IJlSC_lEEESI_SJ_NS4_8TiledMMAINS4_8MMA_AtomIJNS4_26SM100_MMA_F16BF16_2x1SM_SSISI_SI_fLi256ELi64ELNS4_4UMMA5MajorE0ELSO_0ELNSN_7ScaleInE0ELSP_0EEEEEENS4_6LayoutINS5_IJSC_SC_SC_EEENS5_IJNSA_ILi0EEESU_SU_EEEEENS5_IJNS4_10UnderscoreESX_SX_EEEEENS4_18SM100_TMA_2SM_LOADENS4_14ComposedLayoutINS4_7SwizzleILi3ELi4ELi3EEENS4_18smem_ptr_flag_bitsILi16EEENSS_INS5_IJNSA_ILi8EEESG_EEENS5_IJSG_SC_EEEEEEEvNS4_8identityES10_S1A_vS1B_EENS_8epilogue10collective18CollectiveEpilogueINS1D_23Sm100TmaWarpSpecializedILi3ELi2ELi32ELb1ELb0EEEJNS5_IJNSA_ILi128EEESG_SG_EEENS5_IJNSS_IS1I_SC_EENSS_INSA_ILi32EEESC_EEEEESI_SJ_SI_SJ_NS1D_6fusion15FusionCallbacksIS1H_NS1O_13LinCombEltActINS1D_6thread4GELUESI_fSI_fLNS_15FloatRoundStyleE2EEES1J_S1N_JEEENS4_5SM1004TMEM4LOAD26SM100_TMEM_LOAD_32dp32b32xENS4_13SM90_TMA_LOADENS11_INS12_ILi2ELi4ELi3EEES15_NSS_INS5_IJS16_S1L_EEENS5_IJS1L_SC_EEEEEEENS4_39AutoVectorizingCopyWithAssumedAlignmentILi128EEENS4_14SM90_TMA_STOREES25_S27_S27_EEEvvEEEEvNT_6ParamsE)
        /*0038*/ 	.word	0x00000000


	//----- nvinfo : EIATTR_MIN_STACK_SIZE
	.align		4
.L_27:
        /*003c*/ 	.byte	0x04, 0x12
        /*003e*/ 	.short	(.L_29 - .L_28)
	.align		4
.L_28:
        /*0040*/ 	.word	index@(_ZN7cutlass13device_kernelINS_4gemm6kernel13GemmUniversalIN4cute5tupleIJiiiiEEENS1_10collective13CollectiveMmaINS1_35MainloopSm100TmaUmmaWarpSpecializedILi10ELi2ELi4ENS5_IJNS4_1CILi2EEENSA_ILi1EEESC_EEEEENS5_IJNSA_ILi256EEENSA_ILi64EEESG_EEENS_6half_tENS5_IJlSC_lEEESI_SJ_NS4_8TiledMMAINS4_8MMA_AtomIJNS4_26SM100_MMA_F16BF16_2x1SM_SSISI_SI_fLi256ELi64ELNS4_4UMMA5MajorE0ELSO_0ELNSN_7ScaleInE0ELSP_0EEEEEENS4_6LayoutINS5_IJSC_SC_SC_EEENS5_IJNSA_ILi0EEESU_SU_EEEEENS5_IJNS4_10UnderscoreESX_SX_EEEEENS4_18SM100_TMA_2SM_LOADENS4_14ComposedLayoutINS4_7SwizzleILi3ELi4ELi3EEENS4_18smem_ptr_flag_bitsILi16EEENSS_INS5_IJNSA_ILi8EEESG_EEENS5_IJSG_SC_EEEEEEEvNS4_8identityES10_S1A_vS1B_EENS_8epilogue10collective18CollectiveEpilogueINS1D_23Sm100TmaWarpSpecializedILi3ELi2ELi32ELb1ELb0EEEJNS5_IJNSA_ILi128EEESG_SG_EEENS5_IJNSS_IS1I_SC_EENSS_INSA_ILi32EEESC_EEEEESI_SJ_SI_SJ_NS1D_6fusion15FusionCallbacksIS1H_NS1O_13LinCombEltActINS1D_6thread4GELUESI_fSI_fLNS_15FloatRoundStyleE2EEES1J_S1N_JEEENS4_5SM1004TMEM4LOAD26SM100_TMEM_LOAD_32dp32b32xENS4_13SM90_TMA_LOADENS11_INS12_ILi2ELi4ELi3EEES15_NSS_INS5_IJS16_S1L_EEENS5_IJS1L_SC_EEEEEEENS4_39AutoVectorizingCopyWithAssumedAlignmentILi128EEENS4_14SM90_TMA_STOREES25_S27_S27_EEEvvEEEEvNT_6ParamsE)
        /*0044*/ 	.word	0x00000000
.L_29:


//--------------------- .nv.compat                --------------------------
	.section	.nv.compat,"",@"SHT_CUDA_COMPAT_INFO"
	.align	4
        /*0000*/ 	.byte	0x02, 0x09, 0x01, 0x00, 0x02, 0x02, 0x02, 0x00, 0x02, 0x05, 0x05, 0x00, 0x03, 0x07, 0x01, 0x01
        /*0010*/ 	.byte	0x02, 0x03, 0x01, 0x00, 0x02, 0x06, 0x01, 0x00, 0x04, 0x0b, 0x08, 0x00, 0x01, 0x00, 0x00, 0x00
        /*0020*/ 	.byte	0x00, 0x00, 0x00, 0x00


//--------------------- .nv.info._ZN7cutlass13device_kernelINS_4gemm6kernel13GemmUniversalIN4cute5tupleIJiiiiEEENS1_10collective13CollectiveMmaINS1_35MainloopSm100TmaUmmaWarpSpecializedILi10ELi2ELi4ENS5_IJNS4_1CILi2EEENSA_ILi1EEESC_EEEEENS5_IJNSA_ILi256EEENSA_ILi64EEESG_EEENS_6half_tENS5_IJlSC_lEEESI_SJ_NS4_8TiledMMAINS4_8MMA_AtomIJNS4_26SM100_MMA_F16BF16_2x1SM_SSISI_SI_fLi256ELi64ELNS4_4UMMA5MajorE0ELSO_0ELNSN_7ScaleInE0ELSP_0EEEEEENS4_6LayoutINS5_IJSC_SC_SC_EEENS5_IJNSA_ILi0EEESU_SU_EEEEENS5_IJNS4_10UnderscoreESX_SX_EEEEENS4_18SM100_TMA_2SM_LOADENS4_14ComposedLayoutINS4_7SwizzleILi3ELi4ELi3EEENS4_18smem_ptr_flag_bitsILi16EEENSS_INS5_IJNSA_ILi8EEESG_EEENS5_IJSG_SC_EEEEEEEvNS4_8identityES10_S1A_vS1B_EENS_8epilogue10collective18CollectiveEpilogueINS1D_23Sm100TmaWarpSpecializedILi3ELi2ELi32ELb1ELb0EEEJNS5_IJNSA_ILi128EEESG_SG_EEENS5_IJNSS_IS1I_SC_EENSS_INSA_ILi32EEESC_EEEEESI_SJ_SI_SJ_NS1D_6fusion15FusionCallbacksIS1H_NS1O_13LinCombEltActINS1D_6thread4GELUESI_fSI_fLNS_15FloatRoundStyleE2EEES1J_S1N_JEEENS4_5SM1004TMEM4LOAD26SM100_TMEM_LOAD_32dp32b32xENS4_13SM90_TMA_LOADENS11_INS12_ILi2ELi4ELi3EEES15_NSS_INS5_IJS16_S1L_EEENS5_IJS1L_SC_EEEEEEENS4_39AutoVectorizingCopyWithAssumedAlignmentILi128EEENS4_14SM90_TMA_STOREES25_S27_S27_EEEvvEEEEvNT_6ParamsE --------------------------
	.section	.nv.info._ZN7cutlass13device_kernelINS_4gemm6kernel13GemmUniversalIN4cute5tupleIJiiiiEEENS1_10collective13CollectiveMmaINS1_35MainloopSm100TmaUmmaWarpSpecializedILi10ELi2ELi4ENS5_IJNS4_1CILi2EEENSA_ILi1EEESC_EEEEENS5_IJNSA_ILi256EEENSA_ILi64EEESG_EEENS_6half_tENS5_IJlSC_lEEESI_SJ_NS4_8TiledMMAINS4_8MMA_AtomIJNS4_26SM100_MMA_F16BF16_2x1SM_SSISI_SI_fLi256ELi64ELNS4_4UMMA5MajorE0ELSO_0ELNSN_7ScaleInE0ELSP_0EEEEEENS4_6LayoutINS5_IJSC_SC_SC_EEENS5_IJNSA_ILi0EEESU_SU_EEEEENS5_IJNS4_10UnderscoreESX_SX_EEEEENS4_18SM100_TMA_2SM_LOADENS4_14ComposedLayoutINS4_7SwizzleILi3ELi4ELi3EEENS4_18smem_ptr_flag_bitsILi16EEENSS_INS5_IJNSA_ILi8EEESG_EEENS5_IJSG_SC_EEEEEEEvNS4_8identityES10_S1A_vS1B_EENS_8epilogue10collective18CollectiveEpilogueINS1D_23Sm100TmaWarpSpecializedILi3ELi2ELi32ELb1ELb0EEEJNS5_IJNSA_ILi128EEESG_SG_EEENS5_IJNSS_IS1I_SC_EENSS_INSA_ILi32EEESC_EEEEESI_SJ_SI_SJ_NS1D_6fusion15FusionCallbacksIS1H_NS1O_13LinCombEltActINS1D_6thread4GELUESI_fSI_fLNS_15FloatRoundStyleE2EEES1J_S1N_JEEENS4_5SM1004TMEM4LOAD26SM100_TMEM_LOAD_32dp32b32xENS4_13SM90_TMA_LOADENS11_INS12_ILi2ELi4ELi3EEES15_NSS_INS5_IJS16_S1L_EEENS5_IJS1L_SC_EEEEEEENS4_39AutoVectorizingCopyWithAssumedAlignmentILi128EEENS4_14SM90_TMA_STOREES25_S27_S27_EEEvvEEEEvNT_6ParamsE,"",@"SHT_CUDA_INFO"
	.sectionflags	@""
	.align	4


	//----- nvinfo : EIATTR_CUDA_API_VERSION
	.align		4
        /*0000*/ 	.byte	0x04, 0x37
        /*0002*/ 	.short	(.L_31 - .L_30)
.L_30:
        /*0004*/ 	.word	0x00000082


	//----- nvinfo : EIATTR_KPARAM_INFO
	.align		4
.L_31:
        /*0008*/ 	.byte	0x04, 0x17
        /*000a*/ 	.short	(.L_33 - .L_32)
.L_32:
        /*000c*/ 	.word	0x00000000
        /*0010*/ 	.short	0x0000
        /*0012*/ 	.short	0x0000
        /*0014*/ 	.byte	0x00, 0xf0, 0x01, 0x20


	//----- nvinfo : EIATTR_AT_ENTRY_FRAGMENTS
	.align		4
.L_33:
        /*0018*/ 	.byte	0x04, 0x4f
        /*001a*/ 	.short	(.L_35 - .L_34)


	//   ....[0]....
.L_34:
        /*001c*/ 	.word	0x00000007


	//----- nvinfo : EIATTR_RESERVED_SMEM_USED
	.align		4
.L_35:
        /*0020*/ 	.byte	0x01, 0x41
	.zero		2


	//----- nvinfo : EIATTR_SPARSE_MMA_MASK
	.align		4
        /*0024*/ 	.byte	0x03, 0x50
        /*0026*/ 	.short	0x0000


	//----- nvinfo : EIATTR_TCGEN05_2CTA_USED
	.align		4
        /*0028*/ 	.byte	0x01, 0x52
	.zero		2


	//----- nvinfo : EIATTR_MAXREG_COUNT
	.align		4
        /*002c*/ 	.byte	0x03, 0x1b
        /*002e*/ 	.short	0x00ff


	//----- nvinfo : EIATTR_NUM_BARRIERS
	.align		4
        /*0030*/ 	.byte	0x02, 0x4c
        /*0032*/ 	.byte	0x07
	.zero		1


	//----- nvinfo : EIATTR_EXTERNS
	.align		4
        /*0034*/ 	.byte	0x04, 0x0f
        /*0036*/ 	.short	(.L_37 - .L_36)


	//   ....[0]....
	.align		4
.L_36:
        /*0038*/ 	.word	index@(__assertfail)


	//----- nvinfo : EIATTR_MERCURY_ISA_VERSION
	.align		4
.L_37:
        /*003c*/ 	.byte	0x03, 0x5f
        /*003e*/ 	.short	0x0101


	//----- nvinfo : EIATTR_INT_WARP_WIDE_INSTR_OFFSETS
	.align		4
        /*0040*/ 	.byte	0x04, 0x31
        /*0042*/ 	.short	(.L_39 - .L_38)


	//   ....[0]....
.L_38:
        /*0044*/ 	.word	0x00000db0


	//   ....[1]....
        /*0048*/ 	.word	0x00000e50


	//   ....[2]....
        /*004c*/ 	.word	0x000021a0


	//   ....[3]....
        /*0050*/ 	.word	0x000043e0


	//   ....[4]....
        /*0054*/ 	.word	0x00004400


	//   ....[5]....
        /*0058*/ 	.word	0x00004430


	//   ....[6]....
        /*005c*/ 	.word	0x00004d40


	//   ....[7]....
        /*0060*/ 	.word	0x00004d60


	//   ....[8]....
        /*0064*/ 	.word	0x00005030


	//   ....[9]....
        /*0068*/ 	.word	0x00005160


	//----- nvinfo : EIATTR_COOP_GROUP_MASK_REGIDS
	.align		4
.L_39:
        /*006c*/ 	.byte	0x04, 0x29
        /*006e*/ 	.short	(.L_41 - .L_40)


	//   ....[0]....
.L_40:
        /*0070*/ 	.word	0xffffffff


	//   ....[1]....
        /*0074*/ 	.word	0xffffffff


	//   ....[2]....
        /*0078*/ 	.word	0xffffffff


	//   ....[3]....
        /*007c*/ 	.word	0xffffffff


	//   ....[4]....
        /*0080*/ 	.word	0xffffffff


	//   ....[5]....
        /*0084*/ 	.word	0xffffffff


	//   ....[6]....
        /*0088*/ 	.word	0xffffffff


	//   ....[7]....
        /*008c*/ 	.word	0xffffffff


	//   ....[8]....
        /*0090*/ 	.word	0xffffffff


	//   ....[9]....
        /*0094*/ 	.word	0xffffffff


	//   ....[10]....
        /*0098*/ 	.word	0xffffffff


	//   ....[11]....
        /*009c*/ 	.word	0xffffffff


	//   ....[12]....
        /*00a0*/ 	.word	0xffffffff


	//   ....[13]....
        /*00a4*/ 	.word	0xffffffff


	//----- nvinfo : EIATTR_COOP_GROUP_INSTR_OFFSETS
	.align		4
.L_41:
        /*00a8*/ 	.byte	0x04, 0x28
        /*00aa*/ 	.short	(.L_43 - .L_42)


	//   ....[0]....
.L_42:
        /*00ac*/ 	.word	0x000000c0


	//   ....[1]....
        /*00b0*/ 	.word	0x000004d0


	//   ....[2]....
        /*00b4*/ 	.word	0x00000740


	//   ....[3]....
        /*00b8*/ 	.word	0x000008b0


	//   ....[4]....
        /*00bc*/ 	.word	0x000009a0


	//   ....[5]....
        /*00c0*/ 	.word	0x00000b00


	//   ....[6]....
        /*00c4*/ 	.word	0x00000c90


	//   ....[7]....
        /*00c8*/ 	.word	0x00000ed0


	//   ....[8]....
        /*00cc*/ 	.word	0x00002080


	//   ....[9]....
        /*00d0*/ 	.word	0x000031c0


	//   ....[10]....
        /*00d4*/ 	.word	0x00003690


	//   ....[11]....
        /*00d8*/ 	.word	0x000036c0


	//   ....[12]....
        /*00dc*/ 	.word	0x000042e0


	//   ....[13]....
        /*00e0*/ 	.word	0x000044f0


	//----- nvinfo : EIATTR_VRC_CTA_INIT_COUNT
	.align		4
.L_43:
        /*00e4*/ 	.byte	0x02, 0x4a
        /*00e6*/ 	.byte	0x80
	.zero		1


	//----- nvinfo : EIATTR_SYSCALL_OFFSETS
	.align		4
        /*00e8*/ 	.byte	0x04, 0x46
        /*00ea*/ 	.short	(.L_45 - .L_44)


	//   ....[0]....
.L_44:
        /*00ec*/ 	.word	0x00005cb0


	//   ....[1]....
        /*00f0*/ 	.word	0x00005da0


	//   ....[2]....
        /*00f4*/ 	.word	0x000067a0


	//----- nvinfo : EIATTR_MBARRIER_INSTR_OFFSETS
	.align		4
.L_45:
        /*00f8*/ 	.byte	0x04, 0x39
        /*00fa*/ 	.short	(.L_47 - .L_46)


	//   ....[0]....
.L_46:
        /*00fc*/ 	.word	0x000005e0
        /*0100*/ 	.word	0x000000ff
        /*0104*/ 	.word	0x00000000
        /*0108*/ 	.short	0x0100
        /*010a*/ 	.byte	0x09
	.zero		1


	//   ....[1]....
        /*010c*/ 	.word	0x000005f0
        /*0110*/ 	.word	0x000000ff
        /*0114*/ 	.word	0x00000050
        /*0118*/ 	.short	0x0100
        /*011a*/ 	.byte	0x09
	.zero		1


	//   ....[2]....
        /*011c*/ 	.word	0x00000600
        /*0120*/ 	.word	0x000000ff
        /*0124*/ 	.word	0x00000008
        /*0128*/ 	.short	0x0100
        /*012a*/ 	.byte	0x09
	.zero		1


	//   ....[3]....
        /*012c*/ 	.word	0x00000610
        /*0130*/ 	.word	0x000000ff
        /*0134*/ 	.word	0x00000058
        /*0138*/ 	.short	0x0100
        /*013a*/ 	.byte	0x09
	.zero		1


	//   ....[4]....
        /*013c*/ 	.word	0x00000620
        /*0140*/ 	.word	0x000000ff
        /*0144*/ 	.word	0x00000010
        /*0148*/ 	.short	0x0100
        /*014a*/ 	.byte	0x09
	.zero		1


	//   ....[5]....
        /*014c*/ 	.word	0x00000630
        /*0150*/ 	.word	0x000000ff
        /*0154*/ 	.word	0x00000060
        /*0158*/ 	.short	0x0100
        /*015a*/ 	.byte	0x09
	.zero		1


	//   ....[6]....
        /*015c*/ 	.word	0x00000640
        /*0160*/ 	.word	0x000000ff
        /*0164*/ 	.word	0x00000018
        /*0168*/ 	.short	0x0100
        /*016a*/ 	.byte	0x09
	.zero		1


	//   ....[7]....
        /*016c*/ 	.word	0x00000650
        /*0170*/ 	.word	0x000000ff
        /*0174*/ 	.word	0x00000068
        /*0178*/ 	.short	0x0100
        /*017a*/ 	.byte	0x09
	.zero		1


	//   ....[8]....
        /*017c*/ 	.word	0x00000660
        /*0180*/ 	.word	0x000000ff
        /*0184*/ 	.word	0x00000020
        /*0188*/ 	.short	0x0100
        /*018a*/ 	.byte	0x09
	.zero		1


	//   ....[9]....
        /*018c*/ 	.word	0x00000670
        /*0190*/ 	.word	0x000000ff
        /*0194*/ 	.word	0x00000070
        /*0198*/ 	.short	0x0100
        /*019a*/ 	.byte	0x09
	.zero		1


	//   ....[10]....
        /*019c*/ 	.word	0x00000680
        /*01a0*/ 	.word	0x000000ff
        /*01a4*/ 	.word	0x00000028
        /*01a8*/ 	.short	0x0100
        /*01aa*/ 	.byte	0x09
	.zero		1


	//   ....[11]....
        /*01ac*/ 	.word	0x00000690
        /*01b0*/ 	.word	0x000000ff
        /*01b4*/ 	.word	0x00000078
        /*01b8*/ 	.short	0x0100
        /*01ba*/ 	.byte	0x09
	.zero		1


	//   ....[12]....
        /*01bc*/ 	.word	0x000006a0
        /*01c0*/ 	.word	0x000000ff
        /*01c4*/ 	.word	0x00000030
        /*01c8*/ 	.short	0x0100
        /*01ca*/ 	.byte	0x09
	.zero		1


	//   ....[13]....
        /*01cc*/ 	.word	0x000006b0
        /*01d0*/ 	.word	0x000000ff
        /*01d4*/ 	.word	0x00000080
        /*01d8*/ 	.short	0x0100
        /*01da*/ 	.byte	0x09
	.zero		1


	//   ....[14]....
        /*01dc*/ 	.word	0x000006c0
        /*01e0*/ 	.word	0x000000ff
        /*01e4*/ 	.word	0x00000038
        /*01e8*/ 	.short	0x0100
        /*01ea*/ 	.byte	0x09
	.zero		1


	//   ....[15]....
        /*01ec*/ 	.word	0x000006d0
        /*01f0*/ 	.word	0x000000ff
        /*01f4*/ 	.word	0x00000088
        /*01f8*/ 	.short	0x0100
        /*01fa*/ 	.byte	0x09
	.zero		1


	//   ....[16]....
        /*01fc*/ 	.word	0x000006e0
        /*0200*/ 	.word	0x000000ff
        /*0204*/ 	.word	0x00000040
        /*0208*/ 	.short	0x0100
        /*020a*/ 	.byte	0x09
	.zero		1


	//   ....[17]....
        /*020c*/ 	.word	0x000006f0
        /*0210*/ 	.word	0x000000ff
        /*0214*/ 	.word	0x00000090
        /*0218*/ 	.short	0x0100
        /*021a*/ 	.byte	0x09
	.zero		1


	//   ....[18]....
        /*021c*/ 	.word	0x00000700
        /*0220*/ 	.word	0x000000ff
        /*0224*/ 	.word	0x00000048
        /*0228*/ 	.short	0x0100
        /*022a*/ 	.byte	0x09
	.zero		1


	//   ....[19]....
        /*022c*/ 	.word	0x00000710
        /*0230*/ 	.word	0x000000ff
        /*0234*/ 	.word	0x00000098
        /*0238*/ 	.short	0x0100
        /*023a*/ 	.byte	0x09
	.zero		1


	//   ....[20]....
        /*023c*/ 	.word	0x00000840
        /*0240*/ 	.word	0x000000ff
        /*0244*/ 	.word	0x000000a0
        /*0248*/ 	.short	0x0100
        /*024a*/ 	.byte	0x0a
	.zero		1


	//   ....[21]....
        /*024c*/ 	.word	0x00000850
        /*0250*/ 	.word	0x000000ff
        /*0254*/ 	.word	0x000000b8
        /*0258*/ 	.short	0x0100
        /*025a*/ 	.byte	0x0a
	.zero		1


	//   ....[22]....
        /*025c*/ 	.word	0x00000860
        /*0260*/ 	.word	0x000000ff
        /*0264*/ 	.word	0x000000a8
        /*0268*/ 	.short	0x0100
        /*026a*/ 	.byte	0x0a
	.zero		1


	//   ....[23]....
        /*026c*/ 	.word	0x00000870
        /*0270*/ 	.word	0x000000ff
        /*0274*/ 	.word	0x000000c0
        /*0278*/ 	.short	0x0100
        /*027a*/ 	.byte	0x0a
	.zero		1


	//   ....[24]....
        /*027c*/ 	.word	0x00000880
        /*0280*/ 	.word	0x000000ff
        /*0284*/ 	.word	0x000000b0
        /*0288*/ 	.short	0x0100
        /*028a*/ 	.byte	0x0a
	.zero		1


	//   ....[25]....
        /*028c*/ 	.word	0x00000890
        /*0290*/ 	.word	0x000000ff
        /*0294*/ 	.word	0x000000c8
        /*0298*/ 	.short	0x0100
        /*029a*/ 	.byte	0x0a
	.zero		1


	//   ....[26]....
        /*029c*/ 	.word	0x00000970
        /*02a0*/ 	.word	0x000000ff
        /*02a4*/ 	.word	0x000000d0
        /*02a8*/ 	.short	0x0100
        /*02aa*/ 	.byte	0x09
	.zero		1


	//   ....[27]....
        /*02ac*/ 	.word	0x00000980
        /*02b0*/ 	.word	0x000000ff
        /*02b4*/ 	.word	0x000000d8
        /*02b8*/ 	.short	0x0100
        /*02ba*/ 	.byte	0x09
	.zero		1


	//   ....[28]....
        /*02bc*/ 	.word	0x00000ab0
        /*02c0*/ 	.word	0x000000ff
        /*02c4*/ 	.word	0x000000e0
        /*02c8*/ 	.short	0x0100
        /*02ca*/ 	.byte	0x09
	.zero		1


	//   ....[29]....
        /*02cc*/ 	.word	0x00000ac0
        /*02d0*/ 	.word	0x000000ff
        /*02d4*/ 	.word	0x000000f0
        /*02d8*/ 	.short	0x0100
        /*02da*/ 	.byte	0x09
	.zero		1


	//   ....[30]....
        /*02dc*/ 	.word	0x00000ad0
        /*02e0*/ 	.word	0x000000ff
        /*02e4*/ 	.word	0x000000e8
        /*02e8*/ 	.short	0x0100
        /*02ea*/ 	.byte	0x09
	.zero		1


	//   ....[31]....
        /*02ec*/ 	.word	0x00000ae0
        /*02f0*/ 	.word	0x000000ff
        /*02f4*/ 	.word	0x000000f8
        /*02f8*/ 	.short	0x0100
        /*02fa*/ 	.byte	0x09
	.zero		1


	//   ....[32]....
        /*02fc*/ 	.word	0x00000c00
        /*0300*/ 	.word	0x000000ff
        /*0304*/ 	.word	0x00000100
        /*0308*/ 	.short	0x0100
        /*030a*/ 	.byte	0x0a
	.zero		1


	//   ....[33]....
        /*030c*/ 	.word	0x00000c10
        /*0310*/ 	.word	0x000000ff
        /*0314*/ 	.word	0x00000120
        /*0318*/ 	.short	0x0100
        /*031a*/ 	.byte	0x0a
	.zero		1


	//   ....[34]....
        /*031c*/ 	.word	0x00000c20
        /*0320*/ 	.word	0x000000ff
        /*0324*/ 	.word	0x00000108
        /*0328*/ 	.short	0x0100
        /*032a*/ 	.byte	0x0a
	.zero		1


	//   ....[35]....
        /*032c*/ 	.word	0x00000c30
        /*0330*/ 	.word	0x000000ff
        /*0334*/ 	.word	0x00000128
        /*0338*/ 	.short	0x0100
        /*033a*/ 	.byte	0x0a
	.zero		1


	//   ....[36]....
        /*033c*/ 	.word	0x00000c40
        /*0340*/ 	.word	0x000000ff
        /*0344*/ 	.word	0x00000110
        /*0348*/ 	.short	0x0100
        /*034a*/ 	.byte	0x0a
	.zero		1


	//   ....[37]....
        /*034c*/ 	.word	0x00000c50
        /*0350*/ 	.word	0x000000ff
        /*0354*/ 	.word	0x00000130
        /*0358*/ 	.short	0x0100
        /*035a*/ 	.byte	0x0a
	.zero		1


	//   ....[38]....
        /*035c*/ 	.word	0x00000c60
        /*0360*/ 	.word	0x000000ff
        /*0364*/ 	.word	0x00000118
        /*0368*/ 	.short	0x0100
        /*036a*/ 	.byte	0x0a
	.zero		1


	//   ....[39]....
        /*036c*/ 	.word	0x00000c70
        /*0370*/ 	.word	0x000000ff
        /*0374*/ 	.word	0x00000138
        /*0378*/ 	.short	0x0100
        /*037a*/ 	.byte	0x0a
	.zero		1


	//   ....[40]....
        /*037c*/ 	.word	0x00000d60
        /*0380*/ 	.word	0x000000ff
        /*0384*/ 	.word	0x00000140
        /*0388*/ 	.short	0x0100
        /*038a*/ 	.byte	0x09
	.zero		1


	//   ....[41]....
        /*038c*/ 	.word	0x00000d70
        /*0390*/ 	.word	0x000000ff
        /*0394*/ 	.word	0x00000150
        /*0398*/ 	.short	0x0100
        /*039a*/ 	.byte	0x09
	.zero		1


	//   ....[42]....
        /*039c*/ 	.word	0x00000d80
        /*03a0*/ 	.word	0x000000ff
        /*03a4*/ 	.word	0x00000148
        /*03a8*/ 	.short	0x0100
        /*03aa*/ 	.byte	0x09
	.zero		1


	//   ....[43]....
        /*03ac*/ 	.word	0x00000d90
        /*03b0*/ 	.word	0x000000ff
        /*03b4*/ 	.word	0x00000158
        /*03b8*/ 	.short	0x0100
        /*03ba*/ 	.byte	0x09
	.zero		1


	//   ....[44]....
        /*03bc*/ 	.word	0x00000e80
        /*03c0*/ 	.word	0x000000ff
        /*03c4*/ 	.word	0x00000160
        /*03c8*/ 	.short	0x0100
        /*03ca*/ 	.byte	0x08
	.zero		1


	//   ....[45]....
        /*03cc*/ 	.word	0x00001870
        /*03d0*/ 	.word	0x00000003
        /*03d4*/ 	.word	0x00000150
        /*03d8*/ 	.short	0x010a
        /*03da*/ 	.byte	0xff
	.zero		1


	//   ....[46]....
        /*03dc*/ 	.word	0x000018a0
        /*03e0*/ 	.word	0x00000003
        /*03e4*/ 	.word	0x00000140
        /*03e8*/ 	.short	0x0101
        /*03ea*/ 	.byte	0xff
	.zero		1


	//   ....[47]....
        /*03ec*/ 	.word	0x000019a0
        /*03f0*/ 	.word	0x000000ff
        /*03f4*/ 	.word	0x00000050
        /*03f8*/ 	.short	0x010a
        /*03fa*/ 	.byte	0x08
	.zero		1


	//   ....[48]....
        /*03fc*/ 	.word	0x00001a70
        /*0400*/ 	.word	0x000000ff
        /*0404*/ 	.word	0x00000050
        /*0408*/ 	.short	0x010a
        /*040a*/ 	.byte	0x21
	.zero		1


	//   ....[49]....
        /*040c*/ 	.word	0x00001c20
        /*0410*/ 	.word	0x000000ff
        /*0414*/ 	.word	0x00000050
        /*0418*/ 	.short	0x010a
        /*041a*/ 	.byte	0x08
	.zero		1


	//   ....[50]....
        /*041c*/ 	.word	0x00001d40
        /*0420*/ 	.word	0x000000ff
        /*0424*/ 	.word	0x000000d8
        /*0428*/ 	.short	0x0101
        /*042a*/ 	.byte	0x05
	.zero		1


	//   ....[51]....
        /*042c*/ 	.word	0x00001d50
        /*0430*/ 	.word	0x000000ff
        /*0434*/ 	.word	0x00000050
        /*0438*/ 	.short	0x010a
        /*043a*/ 	.byte	0x08
	.zero		1


	//   ....[52]....
        /*043c*/ 	.word	0x00001dd0
        /*0440*/ 	.word	0x000000ff
        /*0444*/ 	.word	0x00000050
        /*0448*/ 	.short	0x010a
        /*044a*/ 	.byte	0x11
	.zero		1


	//   ....[53]....
        /*044c*/ 	.word	0x00001f60
        /*0450*/ 	.word	0x000000ff
        /*0454*/ 	.word	0x00000050
        /*0458*/ 	.short	0x010a
        /*045a*/ 	.byte	0x08
	.zero		1


	//   ....[54]....
        /*045c*/ 	.word	0x000020b0
        /*0460*/ 	.word	0x00000002
        /*0464*/ 	.word	0x000000e0
        /*0468*/ 	.short	0x010a
        /*046a*/ 	.byte	0xff
	.zero		1


	//   ....[55]....
        /*046c*/ 	.word	0x00002170
        /*0470*/ 	.word	0x00000002
        /*0474*/ 	.word	0x00000000
        /*0478*/ 	.short	0x0101
        /*047a*/ 	.byte	0xff
	.zero		1


	//   ....[56]....
        /*047c*/ 	.word	0x000026d0
        /*0480*/ 	.word	0x000000ff
        /*0484*/ 	.word	0x00000000
        /*0488*/ 	.short	0x010a
        /*048a*/ 	.byte	0x04
	.zero		1


	//   ....[57]....
        /*048c*/ 	.word	0x00002760
        /*0490*/ 	.word	0x000000ff
        /*0494*/ 	.word	0x00000000
        /*0498*/ 	.short	0x010a
        /*049a*/ 	.byte	0x04
	.zero		1


	//   ....[58]....
        /*049c*/ 	.word	0x000027f0
        /*04a0*/ 	.word	0x000000ff
        /*04a4*/ 	.word	0x00000000
        /*04a8*/ 	.short	0x010a
        /*04aa*/ 	.byte	0x04
	.zero		1


	//   ....[59]....
        /*04ac*/ 	.word	0x00002880
        /*04b0*/ 	.word	0x000000ff
        /*04b4*/ 	.word	0x00000000
        /*04b8*/ 	.short	0x010a
        /*04ba*/ 	.byte	0x04
	.zero		1


	//   ....[60]....
        /*04bc*/ 	.word	0x00002910
        /*04c0*/ 	.word	0x000000ff
        /*04c4*/ 	.word	0x00000000
        /*04c8*/ 	.short	0x010a
        /*04ca*/ 	.byte	0x04
	.zero		1


	//   ....[61]....
        /*04cc*/ 	.word	0x000029a0
        /*04d0*/ 	.word	0x000000ff
        /*04d4*/ 	.word	0x00000000
        /*04d8*/ 	.short	0x010a
        /*04da*/ 	.byte	0x04
	.zero		1


	//   ....[62]....
        /*04dc*/ 	.word	0x00002a30
        /*04e0*/ 	.word	0x000000ff
        /*04e4*/ 	.word	0x00000000
        /*04e8*/ 	.short	0x010a
        /*04ea*/ 	.byte	0x04
	.zero		1


	//   ....[63]....
        /*04ec*/ 	.word	0x00002ac0
        /*04f0*/ 	.word	0x000000ff
        /*04f4*/ 	.word	0x00000000
        /*04f8*/ 	.short	0x010a
        /*04fa*/ 	.byte	0x04
	.zero		1


	//   ....[64]....
        /*04fc*/ 	.word	0x00002b50
        /*0500*/ 	.word	0x000000ff
        /*0504*/ 	.word	0x00000000
        /*0508*/ 	.short	0x010a
        /*050a*/ 	.byte	0x04
	.zero		1


	//   ....[65]....
        /*050c*/ 	.word	0x00002bf0
        /*0510*/ 	.word	0x00000000
        /*0514*/ 	.word	0x00000000
        /*0518*/ 	.short	0x010a
        /*051a*/ 	.byte	0xff
	.zero		1


	//   ....[66]....
        /*051c*/ 	.word	0x00002d20
        /*0520*/ 	.word	0x00000000
        /*0524*/ 	.word	0x00000140
        /*0528*/ 	.short	0x010a
        /*052a*/ 	.byte	0xff
	.zero		1


	//   ....[67]....
        /*052c*/ 	.word	0x00002d90
        /*0530*/ 	.word	0x00000004
        /*0534*/ 	.word	0x00000000
        /*0538*/ 	.short	0x0101
        /*053a*/ 	.byte	0xff
	.zero		1


	//   ....[68]....
        /*053c*/ 	.word	0x00002db0
        /*0540*/ 	.word	0x000000ff
        /*0544*/ 	.word	0x000000f0
        /*0548*/ 	.short	0x010a
        /*054a*/ 	.byte	0x05
	.zero		1


	//   ....[69]....
        /*054c*/ 	.word	0x00002ed0
        /*0550*/ 	.word	0x00000000
        /*0554*/ 	.word	0x000000e0
        /*0558*/ 	.short	0x010a
        /*055a*/ 	.byte	0xff
	.zero		1


	//   ....[70]....
        /*055c*/ 	.word	0x00002fd0
        /*0560*/ 	.word	0x00000000
        /*0564*/ 	.word	0x00000000
        /*0568*/ 	.short	0x0101
        /*056a*/ 	.byte	0xff
	.zero		1


	//   ....[71]....
        /*056c*/ 	.word	0x00003060
        /*0570*/ 	.word	0x000000ff
        /*0574*/ 	.word	0x000000f0
        /*0578*/ 	.short	0x0106
        /*057a*/ 	.byte	0x05
	.zero		1


	//   ....[72]....
        /*057c*/ 	.word	0x00003080
        /*0580*/ 	.word	0x000000ff
        /*0584*/ 	.word	0x000000f0
        /*0588*/ 	.short	0x010a
        /*058a*/ 	.byte	0x05
	.zero		1


	//   ....[73]....
        /*058c*/ 	.word	0x00003110
        /*0590*/ 	.word	0x000000ff
        /*0594*/ 	.word	0x000000f0
        /*0598*/ 	.short	0x0106
        /*059a*/ 	.byte	0x04
	.zero		1


	//   ....[74]....
        /*059c*/ 	.word	0x00003150
        /*05a0*/ 	.word	0x00000000
        /*05a4*/ 	.word	0x000000f0
        /*05a8*/ 	.short	0x010a
        /*05aa*/ 	.byte	0xff
	.zero		1


	//   ....[75]....
        /*05ac*/ 	.word	0x00003390
        /*05b0*/ 	.word	0x000000ff
        /*05b4*/ 	.word	0x00000008
        /*05b8*/ 	.short	0x010a
        /*05ba*/ 	.byte	0x07
	.zero		1


	//   ....[76]....
        /*05bc*/ 	.word	0x000033b0
        /*05c0*/ 	.word	0x000000ff
        /*05c4*/ 	.word	0x00000008
        /*05c8*/ 	.short	0x010a
        /*05ca*/ 	.byte	0x07
	.zero		1


	//   ....[77]....
        /*05cc*/ 	.word	0x00003540
        /*05d0*/ 	.word	0x000000ff
        /*05d4*/ 	.word	0x00000008
        /*05d8*/ 	.short	0x010a
        /*05da*/ 	.byte	0x07
	.zero		1


	//   ....[78]....
        /*05dc*/ 	.word	0x00003560
        /*05e0*/ 	.word	0x000000ff
        /*05e4*/ 	.word	0x00000008
        /*05e8*/ 	.short	0x010a
        /*05ea*/ 	.byte	0x07
	.zero		1


	//   ....[79]....
        /*05ec*/ 	.word	0x00003620
        /*05f0*/ 	.word	0x000000ff
        /*05f4*/ 	.word	0x00000000
        /*05f8*/ 	.short	0x0101
        /*05fa*/ 	.byte	0x04
	.zero		1


	//   ....[80]....
        /*05fc*/ 	.word	0x00003960
        /*0600*/ 	.word	0x00000000
        /*0604*/ 	.word	0x000000e0
        /*0608*/ 	.short	0x010a
        /*060a*/ 	.byte	0xff
	.zero		1


	//   ....[81]....
        /*060c*/ 	.word	0x00003a20
        /*0610*/ 	.word	0x00000000
        /*0614*/ 	.word	0x00000000
        /*0618*/ 	.short	0x0101
        /*061a*/ 	.byte	0xff
	.zero		1


	//   ....[82]....
        /*061c*/ 	.word	0x00003ae0
        /*0620*/ 	.word	0x000000ff
        /*0624*/ 	.word	0x00000000
        /*0628*/ 	.short	0x010a
        /*062a*/ 	.byte	0x08
	.zero		1


	//   ....[83]....
        /*062c*/ 	.word	0x00003af0
        /*0630*/ 	.word	0x000000ff
        /*0634*/ 	.word	0x00000120
        /*0638*/ 	.short	0x010a
        /*063a*/ 	.byte	0x09
	.zero		1


	//   ....[84]....
        /*063c*/ 	.word	0x00003ba0
        /*0640*/ 	.word	0x000000ff
        /*0644*/ 	.word	0x00000000
        /*0648*/ 	.short	0x010a
        /*064a*/ 	.byte	0x08
	.zero		1


	//   ....[85]....
        /*064c*/ 	.word	0x00003cd0
        /*0650*/ 	.word	0x000000ff
        /*0654*/ 	.word	0x00000000
        /*0658*/ 	.short	0x010a
        /*065a*/ 	.byte	0x1e
	.zero		1


	//   ....[86]....
        /*065c*/ 	.word	0x00003fd0
        /*0660*/ 	.word	0x000000ff
        /*0664*/ 	.word	0x00000000
        /*0668*/ 	.short	0x010a
        /*066a*/ 	.byte	0x08
	.zero		1


	//   ....[87]....
        /*066c*/ 	.word	0x00004060
        /*0670*/ 	.word	0x000000ff
        /*0674*/ 	.word	0x00000000
        /*0678*/ 	.short	0x010a
        /*067a*/ 	.byte	0x08
	.zero		1


	//   ....[88]....
        /*067c*/ 	.word	0x000040f0
        /*0680*/ 	.word	0x000000ff
        /*0684*/ 	.word	0x00000000
        /*0688*/ 	.short	0x010a
        /*068a*/ 	.byte	0x08
	.zero		1


	//   ....[89]....
        /*068c*/ 	.word	0x00004190
        /*0690*/ 	.word	0x00000000
        /*0694*/ 	.word	0x00000000
        /*0698*/ 	.short	0x010a
        /*069a*/ 	.byte	0xff
	.zero		1


	//   ....[90]....
        /*069c*/ 	.word	0x000041d0
        /*06a0*/ 	.word	0x00000000
        /*06a4*/ 	.word	0x00000000
        /*06a8*/ 	.short	0x010a
        /*06aa*/ 	.byte	0xff
	.zero		1


	//   ....[91]....
        /*06ac*/ 	.word	0x00004240
        /*06b0*/ 	.word	0x000000ff
        /*06b4*/ 	.word	0x00000000
        /*06b8*/ 	.short	0x0101
        /*06ba*/ 	.byte	0x06
	.zero		1


	//   ....[92]....
        /*06bc*/ 	.word	0x00004280
        /*06c0*/ 	.word	0x000000ff
        /*06c4*/ 	.word	0x00000160
        /*06c8*/ 	.short	0x010a
        /*06ca*/ 	.byte	0x07
	.zero		1


	//   ....[93]....
        /*06cc*/ 	.word	0x000042d0
        /*06d0*/ 	.word	0x000000ff
        /*06d4*/ 	.word	0x00000000
        /*06d8*/ 	.short	0x0101
        /*06da*/ 	.byte	0x06
	.zero		1


	//   ....[94]....
        /*06dc*/ 	.word	0x000046e0
        /*06e0*/ 	.word	0x00000000
        /*06e4*/ 	.word	0x000000e0
        /*06e8*/ 	.short	0x010a
        /*06ea*/ 	.byte	0xff
	.zero		1


	//   ....[95]....
        /*06ec*/ 	.word	0x000047a0
        /*06f0*/ 	.word	0x00000000
        /*06f4*/ 	.word	0x00000000
        /*06f8*/ 	.short	0x0101
        /*06fa*/ 	.byte	0xff
	.zero		1


	//   ....[96]....
        /*06fc*/ 	.word	0x00004ac0
        /*0700*/ 	.word	0x000000ff
        /*0704*/ 	.word	0x000000d8
        /*0708*/ 	.short	0x010a
        /*070a*/ 	.byte	0x05
	.zero		1


	//   ....[97]....
        /*070c*/ 	.word	0x00004ce0
        /*0710*/ 	.word	0x000000ff
        /*0714*/ 	.word	0x000000b8
        /*0718*/ 	.short	0x010a
        /*071a*/ 	.byte	0x10
	.zero		1


	//   ....[98]....
        /*071c*/ 	.word	0x00004ef0
        /*0720*/ 	.word	0x000000ff
        /*0724*/ 	.word	0x000000a0
        /*0728*/ 	.short	0x010b
        /*072a*/ 	.byte	0x10
	.zero		1


	//   ....[99]....
        /*072c*/ 	.word	0x00004f70
        /*0730*/ 	.word	0x000000ff
        /*0734*/ 	.word	0x00000000
        /*0738*/ 	.short	0x0101
        /*073a*/ 	.byte	0x11
	.zero		1


	//   ....[100]....
        /*073c*/ 	.word	0x00004fa0
        /*0740*/ 	.word	0x000000ff
        /*0744*/ 	.word	0x000000b8
        /*0748*/ 	.short	0x010a
        /*074a*/ 	.byte	0x0e
	.zero		1


	//   ....[101]....
        /*074c*/ 	.word	0x000051b0
        /*0750*/ 	.word	0x000000ff
        /*0754*/ 	.word	0x000000a0
        /*0758*/ 	.short	0x010b
        /*075a*/ 	.byte	0x0e
	.zero		1


	//   ....[102]....
        /*075c*/ 	.word	0x00005220
        /*0760*/ 	.word	0x000000ff
        /*0764*/ 	.word	0x00000000
        /*0768*/ 	.short	0x0101
        /*076a*/ 	.byte	0x10
	.zero		1


	//   ....[103]....
        /*076c*/ 	.word	0x00005270
        /*0770*/ 	.word	0x000000ff
        /*0774*/ 	.word	0x00000000
        /*0778*/ 	.short	0x010a
        /*077a*/ 	.byte	0x04
	.zero		1


	//   ....[104]....
        /*077c*/ 	.word	0x00005300
        /*0780*/ 	.word	0x000000ff
        /*0784*/ 	.word	0x00000000
        /*0788*/ 	.short	0x010a
        /*078a*/ 	.byte	0x04
	.zero		1


	//   ....[105]....
        /*078c*/ 	.word	0x000053a0
        /*0790*/ 	.word	0x00000000
        /*0794*/ 	.word	0x00000000
        /*0798*/ 	.short	0x010a
        /*079a*/ 	.byte	0xff
	.zero		1


	//   ....[106]....
        /*079c*/ 	.word	0x00005650
        /*07a0*/ 	.word	0x00000000
        /*07a4*/ 	.word	0x000000e0
        /*07a8*/ 	.short	0x010a
        /*07aa*/ 	.byte	0xff
	.zero		1


	//   ....[107]....
        /*07ac*/ 	.word	0x00005710
        /*07b0*/ 	.word	0x00000000
        /*07b4*/ 	.word	0x00000000
        /*07b8*/ 	.short	0x0101
        /*07ba*/ 	.byte	0xff
	.zero		1


	//   ....[108]....
        /*07bc*/ 	.word	0x00006230
        /*07c0*/ 	.word	0x00000005
        /*07c4*/ 	.word	0x000000a0
        /*07c8*/ 	.short	0x010a
        /*07ca*/ 	.byte	0xff
	.zero		1


	//   ....[109]....
        /*07cc*/ 	.word	0x000062b0
        /*07d0*/ 	.word	0x00000007
        /*07d4*/ 	.word	0x00000100
        /*07d8*/ 	.short	0x010a
        /*07da*/ 	.byte	0xff
	.zero		1


	//   ....[110]....
        /*07dc*/ 	.word	0x00006490
        /*07e0*/ 	.word	0x00000003
        /*07e4*/ 	.word	0x000000a0
        /*07e8*/ 	.short	0x010a
        /*07ea*/ 	.byte	0xff
	.zero		1


	//   ....[111]....
        /*07ec*/ 	.word	0x00006650
        /*07f0*/ 	.word	0x00000047
        /*07f4*/ 	.word	0x00000100
        /*07f8*/ 	.short	0x010a
        /*07fa*/ 	.byte	0xff
	.zero		1


	//   ....[112]....
        /*07fc*/ 	.word	0x00006920
        /*0800*/ 	.word	0x00000047
        /*0804*/ 	.word	0x00000000
        /*0808*/ 	.short	0x0101
        /*080a*/ 	.byte	0xff
	.zero		1


	//   ....[113]....
        /*080c*/ 	.word	0x0000a580
        /*0810*/ 	.word	0x00000000
        /*0814*/ 	.word	0x00000000
        /*0818*/ 	.short	0x0101
        /*081a*/ 	.byte	0xff
	.zero		1


	//   ....[114]....
        /*081c*/ 	.word	0x0000a640
        /*0820*/ 	.word	0x00000003
        /*0824*/ 	.word	0x000000a0
        /*0828*/ 	.short	0x010a
        /*082a*/ 	.byte	0xff
	.zero		1


	//   ....[115]....
        /*082c*/ 	.word	0x0000a8c0
        /*0830*/ 	.word	0x00000000
        /*0834*/ 	.word	0x00000000
        /*0838*/ 	.short	0x0101
        /*083a*/ 	.byte	0xff
	.zero		1


	//   ....[116]....
        /*083c*/ 	.word	0x0000a8e0
        /*0840*/ 	.word	0x00000003
        /*0844*/ 	.word	0x00000150
        /*0848*/ 	.short	0x010a
        /*084a*/ 	.byte	0xff
	.zero		1


	//   ....[117]....
        /*084c*/ 	.word	0x0000a940
        /*0850*/ 	.word	0x00000002
        /*0854*/ 	.word	0x00000050
        /*0858*/ 	.short	0x010a
        /*085a*/ 	.byte	0xff
	.zero		1


	//   ....[118]....
        /*085c*/ 	.word	0x0000a9a0
        /*0860*/ 	.word	0x00000002
        /*0864*/ 	.word	0x00000050
        /*0868*/ 	.short	0x010a
        /*086a*/ 	.byte	0xff
	.zero		1


	//   ....[119]....
        /*086c*/ 	.word	0x0000a9f0
        /*0870*/ 	.word	0x00000002
        /*0874*/ 	.word	0x000000e0
        /*0878*/ 	.short	0x010a
        /*087a*/ 	.byte	0xff
	.zero		1


	//   ....[120]....
        /*087c*/ 	.word	0x0000aa50
        /*0880*/ 	.word	0x00000000
        /*0884*/ 	.word	0x00000000
        /*0888*/ 	.short	0x010a
        /*088a*/ 	.byte	0xff
	.zero		1


	//   ....[121]....
        /*088c*/ 	.word	0x0000aab0
        /*0890*/ 	.word	0x00000000
        /*0894*/ 	.word	0x00000000
        /*0898*/ 	.short	0x010a
        /*089a*/ 	.byte	0xff
	.zero		1


	//   ....[122]....
        /*089c*/ 	.word	0x0000ab10
        /*08a0*/ 	.word	0x00000000
        /*08a4*/ 	.word	0x00000000
        /*08a8*/ 	.short	0x010a
        /*08aa*/ 	.byte	0xff
	.zero		1


	//   ....[123]....
        /*08ac*/ 	.word	0x0000ab70
        /*08b0*/ 	.word	0x00000000
        /*08b4*/ 	.word	0x00000000
        /*08b8*/ 	.short	0x010a
        /*08ba*/ 	.byte	0xff
	.zero		1


	//   ....[124]....
        /*08bc*/ 	.word	0x0000abd0
        /*08c0*/ 	.word	0x00000000
        /*08c4*/ 	.word	0x00000000
        /*08c8*/ 	.short	0x010a
        /*08ca*/ 	.byte	0xff
	.zero		1


	//   ....[125]....
        /*08cc*/ 	.word	0x0000ac30
        /*08d0*/ 	.word	0x00000000
        /*08d4*/ 	.word	0x00000000
        /*08d8*/ 	.short	0x010a
        /*08da*/ 	.byte	0xff
	.zero		1


	//   ....[126]....
        /*08dc*/ 	.word	0x0000ac90
        /*08e0*/ 	.word	0x00000000
        /*08e4*/ 	.word	0x00000000
        /*08e8*/ 	.short	0x010a
        /*08ea*/ 	.byte	0xff
	.zero		1


	//   ....[127]....
        /*08ec*/ 	.word	0x0000acf0
        /*08f0*/ 	.word	0x00000000
        /*08f4*/ 	.word	0x00000000
        /*08f8*/ 	.short	0x010a
        /*08fa*/ 	.byte	0xff
	.zero		1


	//   ....[128]....
        /*08fc*/ 	.word	0x0000ad50
        /*0900*/ 	.word	0x00000000
        /*0904*/ 	.word	0x00000000
        /*0908*/ 	.short	0x010a
        /*090a*/ 	.byte	0xff
	.zero		1


	//   ....[129]....
        /*090c*/ 	.word	0x0000ada0
        /*0910*/ 	.word	0x00000000
        /*0914*/ 	.word	0x00000140
        /*0918*/ 	.short	0x010a
        /*091a*/ 	.byte	0xff
	.zero		1


	//   ....[130]....
        /*091c*/ 	.word	0x0000ae00
        /*0920*/ 	.word	0x00000000
        /*0924*/ 	.word	0x000000f0
        /*0928*/ 	.short	0x010a
        /*092a*/ 	.byte	0xff
	.zero		1


	//   ....[131]....
        /*092c*/ 	.word	0x0000ae50
        /*0930*/ 	.word	0x00000000
        /*0934*/ 	.word	0x000000e0
        /*0938*/ 	.short	0x010a
        /*093a*/ 	.byte	0xff
	.zero		1


	//   ....[132]....
        /*093c*/ 	.word	0x0000aeb0
        /*0940*/ 	.word	0x00000000
        /*0944*/ 	.word	0x000000f0
        /*0948*/ 	.short	0x010a
        /*094a*/ 	.byte	0xff
	.zero		1


	//   ....[133]....
        /*094c*/ 	.word	0x0000af10
        /*0950*/ 	.word	0x00000004
        /*0954*/ 	.word	0x00000008
        /*0958*/ 	.short	0x010a
        /*095a*/ 	.byte	0xff
	.zero		1


	//   ....[134]....
        /*095c*/ 	.word	0x0000aff0
        /*0960*/ 	.word	0x00000002
        /*0964*/ 	.word	0x00000008
        /*0968*/ 	.short	0x010a
        /*096a*/ 	.byte	0xff
	.zero		1


	//   ....[135]....
        /*096c*/ 	.word	0x0000b040
        /*0970*/ 	.word	0x00000000
        /*0974*/ 	.word	0x000000e0
        /*0978*/ 	.short	0x010a
        /*097a*/ 	.byte	0xff
	.zero		1


	//   ....[136]....
        /*097c*/ 	.word	0x0000b0a0
        /*0980*/ 	.word	0x00000000
        /*0984*/ 	.word	0x00000120
        /*0988*/ 	.short	0x010a
        /*098a*/ 	.byte	0xff
	.zero		1


	//   ....[137]....
        /*098c*/ 	.word	0x0000b100
        /*0990*/ 	.word	0x00000000
        /*0994*/ 	.word	0x00000000
        /*0998*/ 	.short	0x010a
        /*099a*/ 	.byte	0xff
	.zero		1


	//   ....[138]....
        /*099c*/ 	.word	0x0000b160
        /*09a0*/ 	.word	0x00000000
        /*09a4*/ 	.word	0x00000000
        /*09a8*/ 	.short	0x010a
        /*09aa*/ 	.byte	0xff
	.zero		1


	//   ....[139]....
        /*09ac*/ 	.word	0x0000b1c0
        /*09b0*/ 	.word	0x00000000
        /*09b4*/ 	.word	0x00000000
        /*09b8*/ 	.short	0x010a
        /*09ba*/ 	.byte	0xff
	.zero		1


	//   ....[140]....
        /*09bc*/ 	.word	0x0000b220
        /*09c0*/ 	.word	0x00000000
        /*09c4*/ 	.word	0x00000000
        /*09c8*/ 	.short	0x010a
        /*09ca*/ 	.byte	0xff
	.zero		1


	//   ....[141]....
        /*09cc*/ 	.word	0x0000b280
        /*09d0*/ 	.word	0x00000000
        /*09d4*/ 	.word	0x00000160
        /*09d8*/ 	.short	0x010a
        /*09da*/ 	.byte	0xff
	.zero		1


	//   ....[142]....
        /*09dc*/ 	.word	0x0000b2d0
        /*09e0*/ 	.word	0x00000000
        /*09e4*/ 	.word	0x000000e0
        /*09e8*/ 	.short	0x010a
        /*09ea*/ 	.byte	0xff
	.zero		1


	//   ....[143]....
        /*09ec*/ 	.word	0x0000b330
        /*09f0*/ 	.word	0x00000000
        /*09f4*/ 	.word	0x000000d8
        /*09f8*/ 	.short	0x010a
        /*09fa*/ 	.byte	0xff
	.zero		1


	//   ....[144]....
        /*09fc*/ 	.word	0x0000b390
        /*0a00*/ 	.word	0x00000000
        /*0a04*/ 	.word	0x000000b8
        /*0a08*/ 	.short	0x010a
        /*0a0a*/ 	.byte	0xff
	.zero		1


	//   ....[145]....
        /*0a0c*/ 	.word	0x0000b3f0
        /*0a10*/ 	.word	0x00000003
        /*0a14*/ 	.word	0x000000b8
        /*0a18*/ 	.short	0x010a
        /*0a1a*/ 	.byte	0xff
	.zero		1


	//   ....[146]....
        /*0a1c*/ 	.word	0x0000b450
        /*0a20*/ 	.word	0x00000000
        /*0a24*/ 	.word	0x00000000
        /*0a28*/ 	.short	0x010a
        /*0a2a*/ 	.byte	0xff
	.zero		1


	//   ....[147]....
        /*0a2c*/ 	.word	0x0000b4b0
        /*0a30*/ 	.word	0x00000000
        /*0a34*/ 	.word	0x00000000
        /*0a38*/ 	.short	0x010a
        /*0a3a*/ 	.byte	0xff
	.zero		1


	//   ....[148]....
        /*0a3c*/ 	.word	0x0000b500
        /*0a40*/ 	.word	0x00000000
        /*0a44*/ 	.word	0x000000e0
        /*0a48*/ 	.short	0x010a
        /*0a4a*/ 	.byte	0xff
	.zero		1


	//   ....[149]....
        /*0a4c*/ 	.word	0x0000b550
        /*0a50*/ 	.word	0x00000003
        /*0a54*/ 	.word	0x000000a0
        /*0a58*/ 	.short	0x010a
        /*0a5a*/ 	.byte	0xff
	.zero		1


	//   ....[150]....
        /*0a5c*/ 	.word	0x0000b5a0
        /*0a60*/ 	.word	0x00000047
        /*0a64*/ 	.word	0x00000100
        /*0a68*/ 	.short	0x010a
        /*0a6a*/ 	.byte	0xff
	.zero		1


	//----- nvinfo : EIATTR_NUM_MBARRIERS
	.align		4
.L_47:
        /*0a6c*/ 	.byte	0x03, 0x38
        /*0a6e*/ 	.short	0x002d


	//----- nvinfo : EIATTR_EXIT_INSTR_OFFSETS
	.align		4
        /*0a70*/ 	.byte	0x04, 0x1c
        /*0a72*/ 	.short	(.L_49 - .L_48)


	//   ....[0]....
.L_48:
        /*0a74*/ 	.word	0x00002c20


	//   ....[1]....
        /*0a78*/ 	.word	0x00003120


	//   ....[2]....
        /*0a7c*/ 	.word	0x00003180


	//   ....[3]....
        /*0a80*/ 	.word	0x00004500


	//   ....[4]....
        /*0a84*/ 	.word	0x000053d0


	//   ....[5]....
        /*0a88*/ 	.word	0x00005410


	//   ....[6]....
        /*0a8c*/ 	.word	0x0000a7b0


	//   ....[7]....
        /*0a90*/ 	.word	0x0000a830


	//   ....[8]....
        /*0a94*/ 	.word	0x0000a860


	//   ....[9]....
        /*0a98*/ 	.word	0x0000a8d0


	//----- nvinfo : EIATTR_MAX_THREADS
	.align		4
.L_49:
        /*0a9c*/ 	.byte	0x04, 0x05
        /*0a9e*/ 	.short	(.L_51 - .L_50)
.L_50:
        /*0aa0*/ 	.word	0x00000100
        /*0aa4*/ 	.word	0x00000001
        /*0aa8*/ 	.word	0x00000001


	//----- nvinfo : EIATTR_CRS_STACK_SIZE
	.align		4
.L_51:
        /*0aac*/ 	.byte	0x04, 0x1e
        /*0aae*/ 	.short	(.L_53 - .L_52)
.L_52:
        /*0ab0*/ 	.word	0x00000000


	//----- nvinfo : EIATTR_CBANK_PARAM_SIZE
	.align		4
.L_53:
        /*0ab4*/ 	.byte	0x03, 0x19
        /*0ab6*/ 	.short	0x0800


	//----- nvinfo : EIATTR_PARAM_CBANK
	.align		4
        /*0ab8*/ 	.byte	0x04, 0x0a
        /*0aba*/ 	.short	(.L_55 - .L_54)
	.align		4
.L_54:
        /*0abc*/ 	.word	index@(.nv.constant0._ZN7cutlass13device_kernelINS_4gemm6kernel13GemmUniversalIN4cute5tupleIJiiiiEEENS1_10collective13CollectiveMmaINS1_35MainloopSm100TmaUmmaWarpSpecializedILi10ELi2ELi4ENS5_IJNS4_1CILi2EEENSA_ILi1EEESC_EEEEENS5_IJNSA_ILi256EEENSA_ILi64EEESG_EEENS_6half_tENS5_IJlSC_lEEESI_SJ_NS4_8TiledMMAINS4_8MMA_AtomIJNS4_26SM100_MMA_F16BF16_2x1SM_SSISI_SI_fLi256ELi64ELNS4_4UMMA5MajorE0ELSO_0ELNSN_7ScaleInE0ELSP_0EEEEEENS4_6LayoutINS5_IJSC_SC_SC_EEENS5_IJNSA_ILi0EEESU_SU_EEEEENS5_IJNS4_10UnderscoreESX_SX_EEEEENS4_18SM100_TMA_2SM_LOADENS4_14ComposedLayoutINS4_7SwizzleILi3ELi4ELi3EEENS4_18smem_ptr_flag_bitsILi16EEENSS_INS5_IJNSA_ILi8EEESG_EEENS5_IJSG_SC_EEEEEEEvNS4_8identityES10_S1A_vS1B_EENS_8epilogue10collective18CollectiveEpilogueINS1D_23Sm100TmaWarpSpecializedILi3ELi2ELi32ELb1ELb0EEEJNS5_IJNSA_ILi128EEESG_SG_EEENS5_IJNSS_IS1I_SC_EENSS_INSA_ILi32EEESC_EEEEESI_SJ_SI_SJ_NS1D_6fusion15FusionCallbacksIS1H_NS1O_13LinCombEltActINS1D_6thread4GELUESI_fSI_fLNS_15FloatRoundStyleE2EEES1J_S1N_JEEENS4_5SM1004TMEM4LOAD26SM100_TMEM_LOAD_32dp32b32xENS4_13SM90_TMA_LOADENS11_INS12_ILi2ELi4ELi3EEES15_NSS_INS5_IJS16_S1L_EEENS5_IJS1L_SC_EEEEEEENS4_39AutoVectorizingCopyWithAssumedAlignmentILi128EEENS4_14SM90_TMA_STOREES25_S27_S27_EEEvvEEEEvNT_6ParamsE)
        /*0ac0*/ 	.short	0x0380
        /*0ac2*/ 	.short	0x0800


	//----- nvinfo : EIATTR_SW_WAR
	.align		4
.L_55:
        /*0ac4*/ 	.byte	0x04, 0x36
        /*0ac6*/ 	.short	(.L_57 - .L_56)
.L_56:
        /*0ac8*/ 	.word	0x00000008
.L_57:


//--------------------- .nv.callgraph             --------------------------
	.section	.nv.callgraph,"",@"SHT_CUDA_CALLGRAPH"
	.align	4
	.sectionentsize	8
	.align		4
        /*0000*/ 	.word	0x00000000
	.align		4
        /*0004*/ 	.word	0xffffffff
	.align		4
        /*0008*/ 	.word	index@(_ZN7cutlass13device_kernelINS_4gemm6kernel13GemmUniversalIN4cute5tupleIJiiiiEEENS1_10collective13CollectiveMmaINS1_35MainloopSm100TmaUmmaWarpSpecializedILi10ELi2ELi4ENS5_IJNS4_1CILi2EEENSA_ILi1EEESC_EEEEENS5_IJNSA_ILi256EEENSA_ILi64EEESG_EEENS_6half_tENS5_IJlSC_lEEESI_SJ_NS4_8TiledMMAINS4_8MMA_AtomIJNS4_26SM100_MMA_F16BF16_2x1SM_SSISI_SI_fLi256ELi64ELNS4_4UMMA5MajorE0ELSO_0ELNSN_7ScaleInE0ELSP_0EEEEEENS4_6LayoutINS5_IJSC_SC_SC_EEENS5_IJNSA_ILi0EEESU_SU_EEEEENS5_IJNS4_10UnderscoreESX_SX_EEEEENS4_18SM100_TMA_2SM_LOADENS4_14ComposedLayoutINS4_7SwizzleILi3ELi4ELi3EEENS4_18smem_ptr_flag_bitsILi16EEENSS_INS5_IJNSA_ILi8EEESG_EEENS5_IJSG_SC_EEEEEEEvNS4_8identityES10_S1A_vS1B_EENS_8epilogue10collective18CollectiveEpilogueINS1D_23Sm100TmaWarpSpecializedILi3ELi2ELi32ELb1ELb0EEEJNS5_IJNSA_ILi128EEESG_SG_EEENS5_IJNSS_IS1I_SC_EENSS_INSA_ILi32EEESC_EEEEESI_SJ_SI_SJ_NS1D_6fusion15FusionCallbacksIS1H_NS1O_13LinCombEltActINS1D_6thread4GELUESI_fSI_fLNS_15FloatRoundStyleE2EEES1J_S1N_JEEENS4_5SM1004TMEM4LOAD26SM100_TMEM_LOAD_32dp32b32xENS4_13SM90_TMA_LOADENS11_INS12_ILi2ELi4ELi3EEES15_NSS_INS5_IJS16_S1L_EEENS5_IJS1L_SC_EEEEEEENS4_39AutoVectorizingCopyWithAssumedAlignmentILi128EEENS4_14SM90_TMA_STOREES25_S27_S27_EEEvvEEEEvNT_6ParamsE)
	.align		4
        /*000c*/ 	.word	index@(__assertfail)
	.align		4
        /*0010*/ 	.word	0x00000000
	.align		4
        /*0014*/ 	.word	0xfffffffe
	.align		4
        /*0018*/ 	.word	0x00000000
	.align		4
        /*001c*/ 	.word	0xfffffffd
	.align		4
        /*0020*/ 	.word	0x00000000
	.align		4
        /*0024*/ 	.word	0xfffffffc


//--------------------- .nv.constant4             --------------------------
	.section	.nv.constant4,"a",@progbits
	.align	8
	.align		8
.nv.constant4:
        /*0000*/ 	.dword	__assertfail
	.align		8
        /*0008*/ 	.dword	__unnamed_1
	.align		8
        /*0010*/ 	.dword	__unnamed_2
	.align		8
        /*0018*/ 	.dword	_ZN39_INTERNAL_323c4dfd_4_k_cu_fa5c0ec9_33094cuda3std3__45__cpo5beginE
	.align		8
        /*0020*/ 	.dword	_ZN39_INTERNAL_323c4dfd_4_k_cu_fa5c0ec9_33094cuda3std3__45__cpo3endE
	.align		8
        /*0028*/ 	.dword	_ZN39_INTERNAL_323c4dfd_4_k_cu_fa5c0ec9_33094cuda3std3__45__cpo6cbeginE
	.align		8
        /*0030*/ 	.dword	_ZN39_INTERNAL_323c4dfd_4_k_cu_fa5c0ec9_33094cuda3std3__45__cpo4cendE
	.align		8
        /*0038*/ 	.dword	_ZN39_INTERNAL_323c4dfd_4_k_cu_fa5c0ec9_33094cuda3std3__441_GLOBAL__N__323c4dfd_4_k_cu_fa5c0ec9_33096ignoreE
	.align		8
        /*0040*/ 	.dword	_ZN39_INTERNAL_323c4dfd_4_k_cu_fa5c0ec9_33094cuda3std3__419piecewise_constructE
	.align		8
        /*0048*/ 	.dword	_ZN39_INTERNAL_323c4dfd_4_k_cu_fa5c0ec9_33094cuda3std3__48in_placeE
	.align		8
        /*0050*/ 	.dword	_ZN39_INTERNAL_323c4dfd_4_k_cu_fa5c0ec9_33094cuda3std6ranges3__45__cpo4swapE
	.align		8
        /*0058*/ 	.dword	_ZN39_INTERNAL_323c4dfd_4_k_cu_fa5c0ec9_33094cuda3std6ranges3__45__cpo9iter_moveE
	.align		8
        /*0060*/ 	.dword	_ZN39_INTERNAL_323c4dfd_4_k_cu_fa5c0ec9_33094cute7productE
	.align		8
        /*0068*/ 	.dword	_ZN39_INTERNAL_323c4dfd_4_k_cu_fa5c0ec9_33094cute1_E
	.align		8
        /*0070*/ 	.dword	$str$25
	.align		8
        /*0078*/ 	.dword	$str$26
	.align		8
        /*0080*/ 	.dword	$str$27
	.align		8
        /*0088*/ 	.dword	$str$28


//--------------------- .text._ZN7cutlass13device_kernelINS_4gemm6kernel13GemmUniversalIN4cute5tupleIJiiiiEEENS1_10collective13CollectiveMmaINS1_35MainloopSm100TmaUmmaWarpSpecializedILi10ELi2ELi4ENS5_IJNS4_1CILi2EEENSA_ILi1EEESC_EEEEENS5_IJNSA_ILi256EEENSA_ILi64EEESG_EEENS_6half_tENS5_IJlSC_lEEESI_SJ_NS4_8TiledMMAINS4_8MMA_AtomIJNS4_26SM100_MMA_F16BF16_2x1SM_SSISI_SI_fLi256ELi64ELNS4_4UMMA5MajorE0ELSO_0ELNSN_7ScaleInE0ELSP_0EEEEEENS4_6LayoutINS5_IJSC_SC_SC_EEENS5_IJNSA_ILi0EEESU_SU_EEEEENS5_IJNS4_10UnderscoreESX_SX_EEEEENS4_18SM100_TMA_2SM_LOADENS4_14ComposedLayoutINS4_7SwizzleILi3ELi4ELi3EEENS4_18smem_ptr_flag_bitsILi16EEENSS_INS5_IJNSA_ILi8EEESG_EEENS5_IJSG_SC_EEEEEEEvNS4_8identityES10_S1A_vS1B_EENS_8epilogue10collective18CollectiveEpilogueINS1D_23Sm100TmaWarpSpecializedILi3ELi2ELi32ELb1ELb0EEEJNS5_IJNSA_ILi128EEESG_SG_EEENS5_IJNSS_IS1I_SC_EENSS_INSA_ILi32EEESC_EEEEESI_SJ_SI_SJ_NS1D_6fusion15FusionCallbacksIS1H_NS1O_13LinCombEltActINS1D_6thread4GELUESI_fSI_fLNS_15FloatRoundStyleE2EEES1J_S1N_JEEENS4_5SM1004TMEM4LOAD26SM100_TMEM_LOAD_32dp32b32xENS4_13SM90_TMA_LOADENS11_INS12_ILi2ELi4ELi3EEES15_NSS_INS5_IJS16_S1L_EEENS5_IJS1L_SC_EEEEEEENS4_39AutoVectorizingCopyWithAssumedAlignmentILi128EEENS4_14SM90_TMA_STOREES25_S27_S27_EEEvvEEEEvNT_6ParamsE --------------------------
	.section	.text._ZN7cutlass13device_kernelINS_4gemm6kernel13GemmUniversalIN4cute5tupleIJiiiiEEENS1_10collective13CollectiveMmaINS1_35MainloopSm100TmaUmmaWarpSpecializedILi10ELi2ELi4ENS5_IJNS4_1CILi2EEENSA_ILi1EEESC_EEEEENS5_IJNSA_ILi256EEENSA_ILi64EEESG_EEENS_6half_tENS5_IJlSC_lEEESI_SJ_NS4_8TiledMMAINS4_8MMA_AtomIJNS4_26SM100_MMA_F16BF16_2x1SM_SSISI_SI_fLi256ELi64ELNS4_4UMMA5MajorE0ELSO_0ELNSN_7ScaleInE0ELSP_0EEEEEENS4_6LayoutINS5_IJSC_SC_SC_EEENS5_IJNSA_ILi0EEESU_SU_EEEEENS5_IJNS4_10UnderscoreESX_SX_EEEEENS4_18SM100_TMA_2SM_LOADENS4_14ComposedLayoutINS4_7SwizzleILi3ELi4ELi3EEENS4_18smem_ptr_flag_bitsILi16EEENSS_INS5_IJNSA_ILi8EEESG_EEENS5_IJSG_SC_EEEEEEEvNS4_8identityES10_S1A_vS1B_EENS_8epilogue10collective18CollectiveEpilogueINS1D_23Sm100TmaWarpSpecializedILi3ELi2ELi32ELb1ELb0EEEJNS5_IJNSA_ILi128EEESG_SG_EEENS5_IJNSS_IS1I_SC_EENSS_INSA_ILi32EEESC_EEEEESI_SJ_SI_SJ_NS1D_6fusion15FusionCallbacksIS1H_NS1O_13LinCombEltActINS1D_6thread4GELUESI_fSI_fLNS_15FloatRoundStyleE2EEES1J_S1N_JEEENS4_5SM1004TMEM4LOAD26SM100_TMEM_LOAD_32dp32b32xENS4_13SM90_TMA_LOADENS11_INS12_ILi2ELi4ELi3EEES15_NSS_INS5_IJS16_S1L_EEENS5_IJS1L_SC_EEEEEEENS4_39AutoVectorizingCopyWithAssumedAlignmentILi128EEENS4_14SM90_TMA_STOREES25_S27_S27_EEEvvEEEEvNT_6ParamsE,"ax",@progbits
	.align	128
.text._ZN7cutlass13device_kernelINS_4gemm6kernel13GemmUniversalIN4cute5tupleIJiiiiEEENS1_10collective13CollectiveMmaINS1_35MainloopSm100TmaUmmaWarpSpecializedILi10ELi2ELi4ENS5_IJNS4_1CILi2EEENSA_ILi1EEESC_EEEEENS5_IJNSA_ILi256EEENSA_ILi64EEESG_EEENS_6half_tENS5_IJlSC_lEEESI_SJ_NS4_8TiledMMAINS4_8MMA_AtomIJNS4_26SM100_MMA_F16BF16_2x1SM_SSISI_SI_fLi256ELi64ELNS4_4UMMA5MajorE0ELSO_0ELNSN_7ScaleInE0ELSP_0EEEEEENS4_6LayoutINS5_IJSC_SC_SC_EEENS5_IJNSA_ILi0EEESU_SU_EEEEENS5_IJNS4_10UnderscoreESX_SX_EEEEENS4_18SM100_TMA_2SM_LOADENS4_14ComposedLayoutINS4_7SwizzleILi3ELi4ELi3EEENS4_18smem_ptr_flag_bitsILi16EEENSS_INS5_IJNSA_ILi8EEESG_EEENS5_IJSG_SC_EEEEEEEvNS4_8identityES10_S1A_vS1B_EENS_8epilogue10collective18CollectiveEpilogueINS1D_23Sm100TmaWarpSpecializedILi3ELi2ELi32ELb1ELb0EEEJNS5_IJNSA_ILi128EEESG_SG_EEENS5_IJNSS_IS1I_SC_EENSS_INSA_ILi32EEESC_EEEEESI_SJ_SI_SJ_NS1D_6fusion15FusionCallbacksIS1H_NS1O_13LinCombEltActINS1D_6thread4GELUESI_fSI_fLNS_15FloatRoundStyleE2EEES1J_S1N_JEEENS4_5SM1004TMEM4LOAD26SM100_TMEM_LOAD_32dp32b32xENS4_13SM90_TMA_LOADENS11_INS12_ILi2ELi4ELi3EEES15_NSS_INS5_IJS16_S1L_EEENS5_IJS1L_SC_EEEEEEENS4_39AutoVectorizingCopyWithAssumedAlignmentILi128EEENS4_14SM90_TMA_STOREES25_S27_S27_EEEvvEEEEvNT_6ParamsE:
        .type           _ZN7cutlass13device_kernelINS_4gemm6kernel13GemmUniversalIN4cute5tupleIJiiiiEEENS1_10collective13CollectiveMmaINS1_35MainloopSm100TmaUmmaWarpSpecializedILi10ELi2ELi4ENS5_IJNS4_1CILi2EEENSA_ILi1EEESC_EEEEENS5_IJNSA_ILi256EEENSA_ILi64EEESG_EEENS_6half_tENS5_IJlSC_lEEESI_SJ_NS4_8TiledMMAINS4_8MMA_AtomIJNS4_26SM100_MMA_F16BF16_2x1SM_SSISI_SI_fLi256ELi64ELNS4_4UMMA5MajorE0ELSO_0ELNSN_7ScaleInE0ELSP_0EEEEEENS4_6LayoutINS5_IJSC_SC_SC_EEENS5_IJNSA_ILi0EEESU_SU_EEEEENS5_IJNS4_10UnderscoreESX_SX_EEEEENS4_18SM100_TMA_2SM_LOADENS4_14ComposedLayoutINS4_7SwizzleILi3ELi4ELi3EEENS4_18smem_ptr_flag_bitsILi16EEENSS_INS5_IJNSA_ILi8EEESG_EEENS5_IJSG_SC_EEEEEEEvNS4_8identityES10_S1A_vS1B_EENS_8epilogue10collective18CollectiveEpilogueINS1D_23Sm100TmaWarpSpecializedILi3ELi2ELi32ELb1ELb0EEEJNS5_IJNSA_ILi128EEESG_SG_EEENS5_IJNSS_IS1I_SC_EENSS_INSA_ILi32EEESC_EEEEESI_SJ_SI_SJ_NS1D_6fusion15FusionCallbacksIS1H_NS1O_13LinCombEltActINS1D_6thread4GELUESI_fSI_fLNS_15FloatRoundStyleE2EEES1J_S1N_JEEENS4_5SM1004TMEM4LOAD26SM100_TMEM_LOAD_32dp32b32xENS4_13SM90_TMA_LOADENS11_INS12_ILi2ELi4ELi3EEES15_NSS_INS5_IJS16_S1L_EEENS5_IJS1L_SC_EEEEEEENS4_39AutoVectorizingCopyWithAssumedAlignmentILi128EEENS4_14SM90_TMA_STOREES25_S27_S27_EEEvvEEEEvNT_6ParamsE,@function
        .size           _ZN7cutlass13device_kernelINS_4gemm6kernel13GemmUniversalIN4cute5tupleIJiiiiEEENS1_10collective13CollectiveMmaINS1_35MainloopSm100TmaUmmaWarpSpecializedILi10ELi2ELi4ENS5_IJNS4_1CILi2EEENSA_ILi1EEESC_EEEEENS5_IJNSA_ILi256EEENSA_ILi64EEESG_EEENS_6half_tENS5_IJlSC_lEEESI_SJ_NS4_8TiledMMAINS4_8MMA_AtomIJNS4_26SM100_MMA_F16BF16_2x1SM_SSISI_SI_fLi256ELi64ELNS4_4UMMA5MajorE0ELSO_0ELNSN_7ScaleInE0ELSP_0EEEEEENS4_6LayoutINS5_IJSC_SC_SC_EEENS5_IJNSA_ILi0EEESU_SU_EEEEENS5_IJNS4_10UnderscoreESX_SX_EEEEENS4_18SM100_TMA_2SM_LOADENS4_14ComposedLayoutINS4_7SwizzleILi3ELi4ELi3EEENS4_18smem_ptr_flag_bitsILi16EEENSS_INS5_IJNSA_ILi8EEESG_EEENS5_IJSG_SC_EEEEEEEvNS4_8identityES10_S1A_vS1B_EENS_8epilogue10collective18CollectiveEpilogueINS1D_23Sm100TmaWarpSpecializedILi3ELi2ELi32ELb1ELb0EEEJNS5_IJNSA_ILi128EEESG_SG_EEENS5_IJNSS_IS1I_SC_EENSS_INSA_ILi32EEESC_EEEEESI_SJ_SI_SJ_NS1D_6fusion15FusionCallbacksIS1H_NS1O_13LinCombEltActINS1D_6thread4GELUESI_fSI_fLNS_15FloatRoundStyleE2EEES1J_S1N_JEEENS4_5SM1004TMEM4LOAD26SM100_TMEM_LOAD_32dp32b32xENS4_13SM90_TMA_LOADENS11_INS12_ILi2ELi4ELi3EEES15_NSS_INS5_IJS16_S1L_EEENS5_IJS1L_SC_EEEEEEENS4_39AutoVectorizingCopyWithAssumedAlignmentILi128EEENS4_14SM90_TMA_STOREES25_S27_S27_EEEvvEEEEvNT_6ParamsE,(.L_x_191 - _ZN7cutlass13device_kernelINS_4gemm6kernel13GemmUniversalIN4cute5tupleIJiiiiEEENS1_10collective13CollectiveMmaINS1_35MainloopSm100TmaUmmaWarpSpecializedILi10ELi2ELi4ENS5_IJNS4_1CILi2EEENSA_ILi1EEESC_EEEEENS5_IJNSA_ILi256EEENSA_ILi64EEESG_EEENS_6half_tENS5_IJlSC_lEEESI_SJ_NS4_8TiledMMAINS4_8MMA_AtomIJNS4_26SM100_MMA_F16BF16_2x1SM_SSISI_SI_fLi256ELi64ELNS4_4UMMA5MajorE0ELSO_0ELNSN_7ScaleInE0ELSP_0EEEEEENS4_6LayoutINS5_IJSC_SC_SC_EEENS5_IJNSA_ILi0EEESU_SU_EEEEENS5_IJNS4_10UnderscoreESX_SX_EEEEENS4_18SM100_TMA_2SM_LOADENS4_14ComposedLayoutINS4_7SwizzleILi3ELi4ELi3EEENS4_18smem_ptr_flag_bitsILi16EEENSS_INS5_IJNSA_ILi8EEESG_EEENS5_IJSG_SC_EEEEEEEvNS4_8identityES10_S1A_vS1B_EENS_8epilogue10collective18CollectiveEpilogueINS1D_23Sm100TmaWarpSpecializedILi3ELi2ELi32ELb1ELb0EEEJNS5_IJNSA_ILi128EEESG_SG_EEENS5_IJNSS_IS1I_SC_EENSS_INSA_ILi32EEESC_EEEEESI_SJ_SI_SJ_NS1D_6fusion15FusionCallbacksIS1H_NS1O_13LinCombEltActINS1D_6thread4GELUESI_fSI_fLNS_15FloatRoundStyleE2EEES1J_S1N_JEEENS4_5SM1004TMEM4LOAD26SM100_TMEM_LOAD_32dp32b32xENS4_13SM90_TMA_LOADENS11_INS12_ILi2ELi4ELi3EEES15_NSS_INS5_IJS16_S1L_EEENS5_IJS1L_SC_EEEEEEENS4_39AutoVectorizingCopyWithAssumedAlignmentILi128EEENS4_14SM90_TMA_STOREES25_S27_S27_EEEvvEEEEvNT_6ParamsE)
        .other          _ZN7cutlass13device_kernelINS_4gemm6kernel13GemmUniversalIN4cute5tupleIJiiiiEEENS1_10collective13CollectiveMmaINS1_35MainloopSm100TmaUmmaWarpSpecializedILi10ELi2ELi4ENS5_IJNS4_1CILi2EEENSA_ILi1EEESC_EEEEENS5_IJNSA_ILi256EEENSA_ILi64EEESG_EEENS_6half_tENS5_IJlSC_lEEESI_SJ_NS4_8TiledMMAINS4_8MMA_AtomIJNS4_26SM100_MMA_F16BF16_2x1SM_SSISI_SI_fLi256ELi64ELNS4_4UMMA5MajorE0ELSO_0ELNSN_7ScaleInE0ELSP_0EEEEEENS4_6LayoutINS5_IJSC_SC_SC_EEENS5_IJNSA_ILi0EEESU_SU_EEEEENS5_IJNS4_10UnderscoreESX_SX_EEEEENS4_18SM100_TMA_2SM_LOADENS4_14ComposedLayoutINS4_7SwizzleILi3ELi4ELi3EEENS4_18smem_ptr_flag_bitsILi16EEENSS_INS5_IJNSA_ILi8EEESG_EEENS5_IJSG_SC_EEEEEEEvNS4_8identityES10_S1A_vS1B_EENS_8epilogue10collective18CollectiveEpilogueINS1D_23Sm100TmaWarpSpecializedILi3ELi2ELi32ELb1ELb0EEEJNS5_IJNSA_ILi128EEESG_SG_EEENS5_IJNSS_IS1I_SC_EENSS_INSA_ILi32EEESC_EEEEESI_SJ_SI_SJ_NS1D_6fusion15FusionCallbacksIS1H_NS1O_13LinCombEltActINS1D_6thread4GELUESI_fSI_fLNS_15FloatRoundStyleE2EEES1J_S1N_JEEENS4_5SM1004TMEM4LOAD26SM100_TMEM_LOAD_32dp32b32xENS4_13SM90_TMA_LOADENS11_INS12_ILi2ELi4ELi3EEES15_NSS_INS5_IJS16_S1L_EEENS5_IJS1L_SC_EEEEEEENS4_39AutoVectorizingCopyWithAssumedAlignmentILi128EEENS4_14SM90_TMA_STOREES25_S27_S27_EEEvvEEEEvNT_6ParamsE,@"STO_CUDA_ENTRY STV_DEFAULT"
_ZN7cutlass13device_kernelINS_4gemm6kernel13GemmUniversalIN4cute5tupleIJiiiiEEENS1_10collective13CollectiveMmaINS1_35MainloopSm100TmaUmmaWarpSpecializedILi10ELi2ELi4ENS5_IJNS4_1CILi2EEENSA_ILi1EEESC_EEEEENS5_IJNSA_ILi256EEENSA_ILi64EEESG_EEENS_6half_tENS5_IJlSC_lEEESI_SJ_NS4_8TiledMMAINS4_8MMA_AtomIJNS4_26SM100_MMA_F16BF16_2x1SM_SSISI_SI_fLi256ELi64ELNS4_4UMMA5MajorE0ELSO_0ELNSN_7ScaleInE0ELSP_0EEEEEENS4_6LayoutINS5_IJSC_SC_SC_EEENS5_IJNSA_ILi0EEESU_SU_EEEEENS5_IJNS4_10UnderscoreESX_SX_EEEEENS4_18SM100_TMA_2SM_LOADENS4_14ComposedLayoutINS4_7SwizzleILi3ELi4ELi3EEENS4_18smem_ptr_flag_bitsILi16EEENSS_INS5_IJNSA_ILi8EEESG_EEENS5_IJSG_SC_EEEEEEEvNS4_8identityES10_S1A_vS1B_EENS_8epilogue10collective18CollectiveEpilogueINS1D_23Sm100TmaWarpSpecializedILi3ELi2ELi32ELb1ELb0EEEJNS5_IJNSA_ILi128EEESG_SG_EEENS5_IJNSS_IS1I_SC_EENSS_INSA_ILi32EEESC_EEEEESI_SJ_SI_SJ_NS1D_6fusion15FusionCallbacksIS1H_NS1O_13LinCombEltActINS1D_6thread4GELUESI_fSI_fLNS_15FloatRoundStyleE2EEES1J_S1N_JEEENS4_5SM1004TMEM4LOAD26SM100_TMEM_LOAD_32dp32b32xENS4_13SM90_TMA_LOADENS11_INS12_ILi2ELi4ELi3EEES15_NSS_INS5_IJS16_S1L_EEENS5_IJS1L_SC_EEEEEEENS4_39AutoVectorizingCopyWithAssumedAlignmentILi128EEENS4_14SM90_TMA_STOREES25_S27_S27_EEEvvEEEEvNT_6ParamsE:
[----:B------:R-:W1:Y:S01]  /*0000*/  LDC R1, c[0x0][0x37c] ;  /* 0x0000df00ff017b82 */ /* 0x000e620000000800 */
[----:B------:R-:W2:Y:S01]  /*0010*/  S2R R121, SR_TID.X ;  /* 0x0000000000797919 */ /* 0x000ea20000002100 */
[----:B------:R-:W3:Y:S06]  /*0020*/  LDCU.64 UR10, c[0x0][0x890] ;  /* 0x00011200ff0a77ac */ /* 0x000eec0008000a00 */
[----:B------:R-:W4:Y:S01]  /*0030*/  S2UR UR4, SR_CgaCtaId ;  /* 0x00000000000479c3 */ /* 0x000f220000008800 */
[----:B------:R-:W-:Y:S02]  /*0040*/  PRMT R69, RZ, 0x7610, R69 ;  /* 0x00007610ff457816 */ /* 0x000fe40000000045 */
[----:B------:R-:W-:Y:S01]  /*0050*/  ELECT P0, URZ, PT ;  /* 0x0000000000ff782f */ /* 0x000fe20003800000 */
[----:B------:R-:W1:Y:S01]  /*0060*/  LDCU.64 UR38, c[0x0][0x358] ;  /* 0x00006b00ff2677ac */ /* 0x000e620008000a00 */
[----:B---3--:R-:W-:-:S04]  /*0070*/  UISETP.NE.U32.AND UP2, UPT, UR10, URZ, UPT ;  /* 0x000000ff0a00728c */ /* 0x008fc8000bf45070 */
[----:B------:R-:W-:Y:S02]  /*0080*/  UISETP.NE.AND.EX UP2, UPT, UR11, URZ, UPT, UP2 ;  /* 0x000000ff0b00728c */ /* 0x000fe4000bf45320 */
[----:B----4-:R-:W-:Y:S02]  /*0090*/  ULOP3.LUT UR6, UR4, 0x1, URZ, 0xc0, !UPT ;  /* 0x0000000104067892 */ /* 0x010fe4000f8ec0ff */
[----:B------:R-:W-:Y:S01]  /*00a0*/  ULOP3.LUT UR5, UR4, 0x1, URZ, 0x3c, !UPT ;  /* 0x0000000104057892 */ /* 0x000fe2000f8e3cff */
[----:B--2---:R-:W-:-:S05]  /*00b0*/  SHF.R.U32.HI R127, RZ, 0x5, R121 ;  /* 0x00000005ff7f7819 */ /* 0x004fca0000011679 */
[----:B------:R-:W2:Y:S02]  /*00c0*/  SHFL.IDX PT, R0, R127, RZ, 0x1f ;  /* 0x00001fff7f007589 */ /* 0x000ea400000e0000 */
[----:B--2---:R-:W-:Y:S01]  /*00d0*/  R2UR UR7, R0 ;  /* 0x00000000000772ca */ /* 0x004fe200000e0000 */
[----:B-1----:R-:W-:Y:S05]  /*00e0*/  BRA.U UP2, `(.L_x_0) ;  /* 0x00000001022c7547 */ /* 0x002fea000b800000 */
[----:B------:R-:W1:Y:S02]  /*00f0*/  LDCU.64 UR8, c[0x0][0x888] ;  /* 0x00011100ff0877ac */ /* 0x000e640008000a00 */
[----:B-1----:R-:W-:-:S04]  /*0100*/  UISETP.NE.U32.AND UP0, UPT, UR8, URZ, UPT ;  /* 0x000000ff0800728c */ /* 0x002fc8000bf05070 */
[----:B------:R-:W-:-:S09]  /*0110*/  UISETP.NE.AND.EX UP0, UPT, UR9, URZ, UPT, UP0 ;  /* 0x000000ff0900728c */ /* 0x000fd2000bf05300 */
[----:B------:R-:W-:Y:S05]  /*0120*/  BRA.U !UP0, `(.L_x_1) ;  /* 0x0000000108107547 */ /* 0x000fea000b800000 */
[----:B------:R-:W1:Y:S02]  /*0130*/  LDC.64 R2, c[0x0][0x888] ;  /* 0x00022200ff027b82 */ /* 0x000e640000000a00 */
[----:B-1----:R1:W5:Y:S01]  /*0140*/  LDG.E R61, desc[UR38][R2.64] ;  /* 0x00000026023d7981 */ /* 0x002362000c1e1900 */
[----:B------:R-:W-:Y:S01]  /*0150*/  HFMA2 R69, -RZ, RZ, 0, 5.9604644775390625e-08 ;  /* 0x00000001ff457431 */ /* 0x000fe200000001ff */
[----:B------:R-:W-:Y:S05]  /*0160*/  BRA `(.L_x_0) ;  /* 0x00000000000c7947 */ /* 0x000fea0003800000 */
.L_x_1:
[----:B------:R-:W1:Y:S01]  /*0170*/  LDCU UR8, c[0x0][0x880] ;  /* 0x00011000ff0877ac */ /* 0x000e620008000800 */
[----:B------:R-:W-:Y:S01]  /*0180*/  HFMA2 R69, -RZ, RZ, 0, 5.9604644775390625e-08 ;  /* 0x00000001ff457431 */ /* 0x000fe200000001ff */
[----:B-1----:R-:W-:-:S07]  /*0190*/  MOV R61, UR8 ;  /* 0x00000008003d7c02 */ /* 0x002fce0008000f00 */
.L_x_0:
[----:B------:R-:W2:Y:S02]  /*01a0*/  LDCU.64 UR8, c[0x0][0x8b0] ;  /* 0x00011600ff0877ac */ /* 0x000ea40008000a00 */
[----:B--2---:R-:W-:-:S04]  /*01b0*/  UISETP.NE.U32.AND UP0, UPT, UR8, URZ, UPT ;  /* 0x000000ff0800728c */ /* 0x004fc8000bf05070 */
[----:B------:R-:W-:-:S09]  /*01c0*/  UISETP.NE.AND.EX UP0, UPT, UR9, URZ, UPT, UP0 ;  /* 0x000000ff0900728c */ /* 0x000fd2000bf05300 */
[----:B------:R-:W-:Y:S05]  /*01d0*/  BRA.U UP0, `(.L_x_2) ;  /* 0x0000000100247547 */ /* 0x000fea000b800000 */
[----:B------:R-:W2:Y:S02]  /*01e0*/  LDCU.64 UR8, c[0x0][0x8a8] ;  /* 0x00011500ff0877ac */ /* 0x000ea40008000a00 */
[----:B--2---:R-:W-:-:S04]  /*01f0*/  UISETP.NE.U32.AND UP0, UPT, UR8, URZ, UPT ;  /* 0x000000ff0800728c */ /* 0x004fc8000bf05070 */
[----:B------:R-:W-:-:S09]  /*0200*/  UISETP.NE.AND.EX UP0, UPT, UR9, URZ, UPT, UP0 ;  /* 0x000000ff0900728c */ /* 0x000fd2000bf05300 */
[----:B------:R-:W-:Y:S05]  /*0210*/  BRA.U !UP0, `(.L_x_3) ;  /* 0x00000001080c7547 */ /* 0x000fea000b800000 */
[----:B-1----:R-:W1:Y:S02]  /*0220*/  LDC.64 R2, c[0x0][0x8a8] ;  /* 0x00022a00ff027b82 */ /* 0x002e640000000a00 */
[----:B-1----:R2:W5:Y:S01]  /*0230*/  LDG.E R43, desc[UR38][R2.64] ;  /* 0x00000026022b7981 */ /* 0x002562000c1e1900 */
[----:B------:R-:W-:Y:S05]  /*0240*/  BRA `(.L_x_2) ;  /* 0x0000000000087947 */ /* 0x000fea0003800000 */
.L_x_3:
[----:B------:R-:W2:Y:S02]  /*0250*/  LDCU UR8, c[0x0][0x8a0] ;  /* 0x00011400ff0877ac */ /* 0x000ea40008000800 */
[----:B--2---:R-:W-:Y:S02]  /*0260*/  MOV R43, UR8 ;  /* 0x00000008002b7c02 */ /* 0x004fe40008000f00 */
.L_x_2:
[----:B------:R-:W-:Y:S01]  /*0270*/  IMAD.U32 R0, RZ, RZ, UR7 ;  /* 0x00000007ff007e24 */ /* 0x000fe2000f8e00ff */
[----:B------:R-:W-:Y:S04]  /*0280*/  BSSY.RECONVERGENT B0, `(.L_x_4) ;  /* 0x000000c000007945 */ /* 0x000fe80003800200 */
[C---:B------:R-:W-:Y:S02]  /*0290*/  ISETP.NE.OR P2, PT, R0.reuse, 0x1, !P0 ;  /* 0x000000010000780c */ /* 0x040fe40004745670 */
[----:B------:R-:W-:-:S11]  /*02a0*/  ISETP.NE.OR P1, PT, R0, 0x3, !P0 ;  /* 0x000000030000780c */ /* 0x000fd60004725670 */
[----:B------:R-:W-:Y:S05]  /*02b0*/  @P2 BRA `(.L_x_5) ;  /* 0x0000000000202947 */ /* 0x000fea0003800000 */
[----:B------:R-:W3:Y:S02]  /*02c0*/  LDCU.64 UR8, c[0x0][0x348] ;  /* 0x00006900ff0877ac */ /* 0x000ee40008000a00 */
[----:B---3--:R-:W-:Y:S02]  /*02d0*/  UIADD3 UR12, UP1, UPT, UR8, 0x80, URZ ;  /* 0x00000080080c7890 */ /* 0x008fe4000ff3e0ff */
[----:B------:R-:W-:Y:S02]  /*02e0*/  UIADD3 UR8, UP0, UPT, UR8, 0x180, URZ ;  /* 0x0000018008087890 */ /* 0x000fe4000ff1e0ff */
[----:B------:R-:W-:Y:S02]  /*02f0*/  UIADD3.X UR13, UPT, UPT, URZ, UR9, URZ, UP1, !UPT ;  /* 0x00000009ff0d7290 */ /* 0x000fe40008ffe4ff */
[----:B------:R-:W-:-:S07]  /*0300*/  UIADD3.X UR9, UPT, UPT, URZ, UR9, URZ, UP0, !UPT ;  /* 0x00000009ff097290 */ /* 0x000fce00087fe4ff */
[----:B------:R3:W-:Y:S02]  /*0310*/  UTMACCTL.PF [UR12] ;  /* 0x000000000c0079b9 */ /* 0x0007e40008040000 */
[----:B------:R3:W-:Y:S02]  /*0320*/  UTMACCTL.PF [UR8] ;  /* 0x00000000080079b9 */ /* 0x0007e40008040000 */
[----:B---3--:R-:W-:Y:S01]  /*0330*/  NOP ;  /* 0x0000000000007918 */ /* 0x008fe20000000000 */
.L_x_5:
[----:B------:R-:W-:Y:S05]  /*0340*/  BSYNC.RECONVERGENT B0 ;  /* 0x0000000000007941 */ /* 0x000fea0003800200 */
.L_x_4:
[----:B------:R-:W-:Y:S04]  /*0350*/  BSSY.RECONVERGENT B0, `(.L_x_6) ;  /* 0x000000a000007945 */ /* 0x000fe80003800200 */
        /* <DEDUP_REMOVED lines=9> */
.L_x_7:
[----:B------:R-:W-:Y:S05]  /*03f0*/  BSYNC.RECONVERGENT B0 ;  /* 0x0000000000007941 */ /* 0x000fea0003800200 */
.L_x_6:
[----:B------:R-:W3:Y:S01]  /*0400*/  LDCU.64 UR8, c[0x0][0x888] ;  /* 0x00011100ff0877ac */ /* 0x000ee20008000a00 */
[----:B------:R-:W-:Y:S02]  /*0410*/  UISETP.EQ.U32.AND UP1, UPT, UR10, URZ, UPT ;  /* 0x000000ff0a00728c */ /* 0x000fe4000bf22070 */
[----:B------:R-:W-:Y:S02]  /*0420*/  UPLOP3.LUT UP5, UPT, UPT, UPT, UPT, 0x40, 0x4 ;  /* 0x000000000004789c */ /* 0x000fe40003fae870 */
[----:B---3--:R-:W-:-:S04]  /*0430*/  UISETP.NE.U32.AND UP0, UPT, UR8, URZ, UPT ;  /* 0x000000ff0800728c */ /* 0x008fc8000bf05070 */
[----:B------:R-:W-:-:S04]  /*0440*/  UISETP.NE.AND.EX UP0, UPT, UR9, URZ, UPT, UP0 ;  /* 0x000000ff0900728c */ /* 0x000fc8000bf05300 */
[----:B------:R-:W-:-:S04]  /*0450*/  UISETP.EQ.OR.EX UP3, UPT, UR11, URZ, !UP0, UP1 ;  /* 0x000000ff0b00728c */ /* 0x000fc8000c762710 */
[----:B------:R-:W-:-:S05]  /*0460*/  UP2UR UR43, UPR, URZ, 0x8 ;  /* 0x00000008ff2b7883 */ /* 0x000fca0008000000 */
[----:B------:R-:W-:Y:S07]  /*0470*/  BRA.U !UP3, `(.L_x_8) ;  /* 0x000000010b147547 */ /* 0x000fee000b800000 */
[----:B------:R-:W-:Y:S01]  /*0480*/  PLOP3.LUT P2, PT, PT, PT, UP2, 0x80, 0x8 ;  /* 0x000000000008781c */ /* 0x000fe20003f4f028 */
[----:B------:R-:W-:-:S12]  /*0490*/  UPLOP3.LUT UP5, UPT, UPT, UPT, UP0, 0x40, 0x4 ;  /* 0x000000000004789c */ /* 0x000fd80003fae800 */
[----:B-----5:R-:W-:-:S13]  /*04a0*/  @!P2 FSETP.EQ.AND P1, PT, R61, RZ, PT ;  /* 0x000000ff3d00a20b */ /* 0x020fda0003f22000 */
[----:B------:R-:W-:Y:S01]  /*04b0*/  @!P2 VOTEU.ANY UP1, P1 ;  /* 0x0000000000ffa886 */ /* 0x000fe20000820100 */
[----:B------:R-:W-:-:S11]  /*04c0*/  @!UP2 UPLOP3.LUT UP5, UPT, UPT, UPT, UP1, 0x80, 0x8 ;  /* 0x000000000008a89c */ /* 0x000fd60003faf010 */
.L_x_8:
[----:B------:R-:W3:Y:S01]  /*04d0*/  SHFL.IDX PT, R0, R127, RZ, 0x1f ;  /* 0x00001fff7f007589 */ /* 0x000ee200000e0000 */
[----:B------:R-:W-:-:S04]  /*04e0*/  UISETP.NE.AND UP1, UPT, UR7, 0x2, UPT ;  /* 0x000000020700788c */ /* 0x000fc8000bf25270 */
[----:B------:R-:W-:Y:S02]  /*04f0*/  UISETP.EQ.AND UP2, UPT, UR6, URZ, !UP1 ;  /* 0x000000ff0600728c */ /* 0x000fe4000cf42270 */
[----:B------:R-:W-:-:S04]  /*0500*/  USEL UR13, URZ, 0x1, UP1 ;  /* 0x00000001ff0d7887 */ /* 0x000fc80008800000 */
[----:B------:R-:W-:Y:S02]  /*0510*/  PLOP3.LUT P5, PT, P0, PT, UP2, 0x80, 0x8 ;  /* 0x000000000008781c */ /* 0x000fe400007af028 */
[----:B---3--:R-:W-:-:S13]  /*0520*/  ISETP.NE.AND P1, PT, R0, RZ, PT ;  /* 0x000000ff0000720c */ /* 0x008fda0003f25270 */
[----:B------:R-:W-:Y:S05]  /*0530*/  @P1 BRA `(.L_x_9) ;  /* 0x0000000000801947 */ /* 0x000fea0003800000 */
[----:B------:R-:W-:Y:S01]  /*0540*/  ELECT P1, URZ, PT ;  /* 0x0000000000ff782f */ /* 0x000fe20003820000 */
[----:B------:R-:W-:-:S12]  /*0550*/  BSSY.RECONVERGENT B0, `(.L_x_9) ;  /* 0x000001e000007945 */ /* 0x000fd80003800200 */
[----:B------:R-:W-:Y:S05]  /*0560*/  @!P1 BRA `(.L_x_10) ;  /* 0x0000000000709947 */ /* 0x000fea0003800000 */
[----:B------:R-:W-:Y:S01]  /*0570*/  UMOV UR9, 0x400 ;  /* 0x0000040000097882 */ /* 0x000fe20000000000 */
[----:B------:R-:W-:Y:S01]  /*0580*/  UMOV UR8, 0x1 ;  /* 0x0000000100087882 */ /* 0x000fe20000000000 */
[----:B------:R-:W-:Y:S02]  /*0590*/  ULEA UR9, UR4, UR9, 0x18 ;  /* 0x0000000904097291 */ /* 0x000fe4000f8ec0ff */
[----:B------:R-:W-:-:S04]  /*05a0*/  UIADD3 UR10, UPT, UPT, -UR8, 0x100000, URZ ;  /* 0x00100000080a7890 */ /* 0x000fc8000fffe1ff */
[----:B------:R-:W-:Y:S02]  /*05b0*/  USHF.L.U32 UR11, UR10, 0xb, URZ ;  /* 0x0000000b0a0b7899 */ /* 0x000fe400080006ff */
[----:B------:R-:W-:Y:S01]  /*05c0*/  USHF.L.U32 UR10, UR10, 0x1, URZ ;  /* 0x000000010a0a7899 */ /* 0x000fe200080006ff */
[----:B------:R-:W3:Y:S11]  /*05d0*/  FENCE.VIEW.ASYNC.S ;  /* 0x00000000000073c6 */ /* 0x000ef60000000000 */
[----:B---3--:R3:W4:Y:S01]  /*05e0*/  SYNCS.EXCH.64 URZ, [UR9], UR10 ;  /* 0x0000000a09ff75b2 */ /* 0x0087220008000100 */
[----:B------:R3:W1:Y:S01]  /*05f0*/  SYNCS.EXCH.64 URZ, [UR9+0x50], UR10 ;  /* 0x0000500a09ff75b2 */ /* 0x0006620008000100 */
        /* <DEDUP_REMOVED lines=17> */
[----:B------:R3:W1:Y:S02]  /*0710*/  SYNCS.EXCH.64 URZ, [UR9+0x98], UR10 ;  /* 0x0000980a09ff75b2 */ /* 0x0006640008000100 */
[----:B---3--:R-:W-:Y:S01]  /*0720*/  NOP ;  /* 0x0000000000007918 */ /* 0x008fe20000000000 */
.L_x_10:
[----:B------:R-:W-:Y:S05]  /*0730*/  BSYNC.RECONVERGENT B0 ;  /* 0x0000000000007941 */ /* 0x000fea0003800200 */
.L_x_9:
[----:B------:R-:W3:Y:S01]  /*0740*/  SHFL.IDX PT, R0, R127, RZ, 0x1f ;  /* 0x00001fff7f007589 */ /* 0x000ee200000e0000 */
[----:B------:R-:W-:Y:S01]  /*0750*/  NOP ;  /* 0x0000000000007918 */ /* 0x000fe20000000000 */
[----:B---3--:R-:W-:-:S13]  /*0760*/  ISETP.NE.AND P1, PT, R0, 0x1, PT ;  /* 0x000000010000780c */ /* 0x008fda0003f25270 */
[----:B------:R-:W-:Y:S05]  /*0770*/  @P1 BRA `(.L_x_11) ;  /* 0x00000000004c1947 */ /* 0x000fea0003800000 */
[----:B------:R-:W-:Y:S01]  /*0780*/  UMOV UR10, 0x400 ;  /* 0x00000400000a7882 */ /* 0x000fe20000000000 */
[----:B------:R-:W-:Y:S01]  /*0790*/  UMOV UR9, 0x20 ;  /* 0x0000002000097882 */ /* 0x000fe20000000000 */
[----:B------:R-:W-:Y:S01]  /*07a0*/  UMOV UR8, 0x80 ;  /* 0x0000008000087882 */ /* 0x000fe20000000000 */
[----:B------:R-:W-:Y:S02]  /*07b0*/  ULEA UR10, UR4, UR10, 0x18 ;  /* 0x0000000a040a7291 */ /* 0x000fe4000f8ec0ff */
[----:B------:R-:W-:-:S04]  /*07c0*/  UIADD3 UR14, UPT, UPT, -UR9, 0x100000, URZ ;  /* 0x00100000090e7890 */ /* 0x000fc8000fffe1ff */
[----:B------:R-:W-:Y:S02]  /*07d0*/  USHF.L.U32 UR15, UR14, 0xb, URZ ;  /* 0x0000000b0e0f7899 */ /* 0x000fe400080006ff */
[----:B------:R-:W-:Y:S02]  /*07e0*/  USHF.L.U32 UR14, UR14, 0x1, URZ ;  /* 0x000000010e0e7899 */ /* 0x000fe400080006ff */
[----:B------:R-:W-:-:S04]  /*07f0*/  UIADD3 UR8, UPT, UPT, -UR8, 0x100000, URZ ;  /* 0x0010000008087890 */ /* 0x000fc8000fffe1ff */
[----:B------:R-:W-:Y:S02]  /*0800*/  USHF.L.U32 UR9, UR8, 0xb, URZ ;  /* 0x0000000b08097899 */ /* 0x000fe400080006ff */
[----:B------:R-:W-:Y:S01]  /*0810*/  USHF.L.U32 UR8, UR8, 0x1, URZ ;  /* 0x0000000108087899 */ /* 0x000fe200080006ff */
[----:B------:R-:W-:Y:S01]  /*0820*/  ELECT P1, URZ, PT ;  /* 0x0000000000ff782f */ /* 0x000fe20003820000 */
[----:B------:R-:W3:Y:S02]  /*0830*/  FENCE.VIEW.ASYNC.S ;  /* 0x00000000000073c6 */ /* 0x000ee40000000000 */
[----:B---3--:R3:W1:Y:S08]  /*0840*/  SYNCS.EXCH.64 URZ, [UR10+0xa0], UR14 ;  /* 0x0000a00e0aff75b2 */ /* 0x0086700008000100 */
[----:B------:R3:W1:Y:S01]  /*0850*/  SYNCS.EXCH.64 URZ, [UR10+0xb8], UR8 ;  /* 0x0000b8080aff75b2 */ /* 0x0006620008000100 */
[----:B------:R3:W1:Y:S01]  /*0860*/  SYNCS.EXCH.64 URZ, [UR10+0xa8], UR14 ;  /* 0x0000a80e0aff75b2 */ /* 0x0006620008000100 */
[----:B------:R3:W1:Y:S01]  /*0870*/  SYNCS.EXCH.64 URZ, [UR10+0xc0], UR8 ;  /* 0x0000c0080aff75b2 */ /* 0x0006620008000100 */
[----:B------:R3:W1:Y:S01]  /*0880*/  SYNCS.EXCH.64 URZ, [UR10+0xb0], UR14 ;  /* 0x0000b00e0aff75b2 */ /* 0x0006620008000100 */
[----:B------:R3:W1:Y:S01]  /*0890*/  SYNCS.EXCH.64 URZ, [UR10+0xc8], UR8 ;  /* 0x0000c8080aff75b2 */ /* 0x0006620008000100 */
[----:B------:R-:W-:Y:S01]  /*08a0*/  NOP ;  /* 0x0000000000007918 */ /* 0x000fe20000000000 */
.L_x_11:
[----:B------:R-:W2:Y:S01]  /*08b0*/  SHFL.IDX PT, R0, R127, RZ, 0x1f ;  /* 0x00001fff7f007589 */ /* 0x000ea200000e0000 */
[----:B------:R-:W-:Y:S01]  /*08c0*/  NOP ;  /* 0x0000000000007918 */ /* 0x000fe20000000000 */
[----:B--2---:R-:W-:-:S13]  /*08d0*/  ISETP.NE.AND P1, PT, R0, 0x3, PT ;  /* 0x000000030000780c */ /* 0x004fda0003f25270 */
[----:B------:R-:W-:Y:S05]  /*08e0*/  @P1 BRA `(.L_x_12) ;  /* 0x00000000002c1947 */ /* 0x000fea0003800000 */
[----:B---3--:R-:W-:Y:S01]  /*08f0*/  UMOV UR9, 0x400 ;  /* 0x0000040000097882 */ /* 0x008fe20000000000 */
[----:B------:R-:W-:Y:S01]  /*0900*/  UMOV UR8, 0x20 ;  /* 0x0000002000087882 */ /* 0x000fe20000000000 */
[----:B------:R-:W-:Y:S02]  /*0910*/  ULEA UR9, UR4, UR9, 0x18 ;  /* 0x0000000904097291 */ /* 0x000fe4000f8ec0ff */
[----:B------:R-:W-:-:S04]  /*0920*/  UIADD3 UR10, UPT, UPT, -UR8, 0x100000, URZ ;  /* 0x00100000080a7890 */ /* 0x000fc8000fffe1ff */
[----:B------:R-:W-:Y:S02]  /*0930*/  USHF.L.U32 UR11, UR10, 0xb, URZ ;  /* 0x0000000b0a0b7899 */ /* 0x000fe400080006ff */
[----:B------:R-:W-:Y:S01]  /*0940*/  USHF.L.U32 UR10, UR10, 0x1, URZ ;  /* 0x000000010a0a7899 */ /* 0x000fe200080006ff */
[----:B------:R-:W-:Y:S01]  /*0950*/  ELECT P1, URZ, PT ;  /* 0x0000000000ff782f */ /* 0x000fe20003820000 */
[----:B------:R-:W2:Y:S10]  /*0960*/  FENCE.VIEW.ASYNC.S ;  /* 0x00000000000073c6 */ /* 0x000eb40000000000 */
[----:B--2---:R2:W3:Y:S01]  /*0970*/  SYNCS.EXCH.64 URZ, [UR9+0xd0], UR10 ;  /* 0x0000d00a09ff75b2 */ /* 0x0044e20008000100 */
[----:B------:R2:W1:Y:S01]  /*0980*/  SYNCS.EXCH.64 URZ, [UR9+0xd8], UR10 ;  /* 0x0000d80a09ff75b2 */ /* 0x0004620008000100 */
[----:B------:R-:W-:Y:S01]  /*0990*/  NOP ;  /* 0x0000000000007918 */ /* 0x000fe20000000000 */
.L_x_12:
[----:B------:R-:W4:Y:S01]  /*09a0*/  SHFL.IDX PT, R0, R127, RZ, 0x1f ;  /* 0x00001fff7f007589 */ /* 0x000f2200000e0000 */
[----:B------:R-:W-:Y:S01]  /*09b0*/  NOP ;  /* 0x0000000000007918 */ /* 0x000fe20000000000 */
[----:B----4-:R-:W-:-:S13]  /*09c0*/  ISETP.NE.AND P1, PT, R0, 0x4, PT ;  /* 0x000000040000780c */ /* 0x010fda0003f25270 */
[----:B------:R-:W-:Y:S05]  /*09d0*/  @P1 BRA `(.L_x_13) ;  /* 0x0000000000481947 */ /* 0x000fea0003800000 */
[----:B--23--:R-:W-:Y:S01]  /*09e0*/  UMOV UR10, 0x1a0 ;  /* 0x000001a0000a7882 */ /* 0x00cfe20000000000 */
[----:B------:R-:W-:Y:S01]  /*09f0*/  UMOV UR9, 0x400 ;  /* 0x0000040000097882 */ /* 0x000fe20000000000 */
[----:B------:R-:W-:Y:S01]  /*0a00*/  USEL UR10, UR10, 0x1e0, UP5 ;  /* 0x000001e00a0a7887 */ /* 0x000fe2000a800000 */
        /* <DEDUP_REMOVED lines=9> */
[----:B------:R-:W2:Y:S02]  /*0aa0*/  FENCE.VIEW.ASYNC.S ;  /* 0x00000000000073c6 */ /* 0x000ea40000000000 */
[----:B--2---:R4:W2:Y:S08]  /*0ab0*/  SYNCS.EXCH.64 URZ, [UR9+0xe0], UR14 ;  /* 0x0000e00e09ff75b2 */ /* 0x0048b00008000100 */
[----:B------:R4:W3:Y:S01]  /*0ac0*/  SYNCS.EXCH.64 URZ, [UR9+0xf0], UR10 ;  /* 0x0000f00a09ff75b2 */ /* 0x0008e20008000100 */
[----:B------:R4:W1:Y:S01]  /*0ad0*/  SYNCS.EXCH.64 URZ, [UR9+0xe8], UR14 ;  /* 0x0000e80e09ff75b2 */ /* 0x0008620008000100 */
[----:B------:R4:W1:Y:S02]  /*0ae0*/  SYNCS.EXCH.64 URZ, [UR9+0xf8], UR10 ;  /* 0x0000f80a09ff75b2 */ /* 0x0008640008000100 */
[----:B----4-:R-:W-:Y:S01]  /*0af0*/  NOP ;  /* 0x0000000000007918 */ /* 0x010fe20000000000 */
.L_x_13:
[----:B------:R-:W4:Y:S01]  /*0b00*/  SHFL.IDX PT, R0, R127, RZ, 0x1f ;  /* 0x00001fff7f007589 */ /* 0x000f2200000e0000 */
[----:B------:R-:W-:Y:S01]  /*0b10*/  NOP ;  /* 0x0000000000007918 */ /* 0x000fe20000000000 */
[----:B----4-:R-:W-:-:S13]  /*0b20*/  ISETP.NE.AND P1, PT, R0, 0x5, PT ;  /* 0x000000050000780c */ /* 0x010fda0003f25270 */
[----:B------:R-:W-:Y:S05]  /*0b30*/  @P1 BRA `(.L_x_14) ;  /* 0x0000000000541947 */ /* 0x000fea0003800000 */
[----:B--23--:R-:W-:Y:S01]  /*0b40*/  UMOV UR10, 0x400 ;  /* 0x00000400000a7882 */ /* 0x00cfe20000000000 */
        /* <DEDUP_REMOVED lines=14> */
[----:B------:R4:W1:Y:S01]  /*0c30*/  SYNCS.EXCH.64 URZ, [UR10+0x128], UR8 ;  /* 0x000128080aff75b2 */ /* 0x0008620008000100 */
[----:B------:R4:W1:Y:S01]  /*0c40*/  SYNCS.EXCH.64 URZ, [UR10+0x110], UR14 ;  /* 0x0001100e0aff75b2 */ /* 0x0008620008000100 */
[----:B------:R4:W1:Y:S01]  /*0c50*/  SYNCS.EXCH.64 URZ, [UR10+0x130], UR8 ;  /* 0x000130080aff75b2 */ /* 0x0008620008000100 */
[----:B------:R4:W1:Y:S01]  /*0c60*/  SYNCS.EXCH.64 URZ, [UR10+0x118], UR14 ;  /* 0x0001180e0aff75b2 */ /* 0x0008620008000100 */
[----:B------:R4:W1:Y:S02]  /*0c70*/  SYNCS.EXCH.64 URZ, [UR10+0x138], UR8 ;  /* 0x000138080aff75b2 */ /* 0x0008640008000100 */
[----:B----4-:R-:W-:Y:S01]  /*0c80*/  NOP ;  /* 0x0000000000007918 */ /* 0x010fe20000000000 */
.L_x_14:
[----:B------:R-:W4:Y:S01]  /*0c90*/  SHFL.IDX PT, R0, R127, RZ, 0x1f ;  /* 0x00001fff7f007589 */ /* 0x000f2200000e0000 */
[----:B------:R-:W-:Y:S01]  /*0ca0*/  ISETP.NE.OR P0, PT, RZ, UR7, !P0 ;  /* 0x00000007ff007c0c */ /* 0x000fe2000c705670 */
[----:B------:R-:W-:Y:S01]  /*0cb0*/  NOP ;  /* 0x0000000000007918 */ /* 0x000fe20000000000 */
[----:B----4-:R-:W-:-:S13]  /*0cc0*/  ISETP.NE.AND P1, PT, R0, 0x3, PT ;  /* 0x000000030000780c */ /* 0x010fda0003f25270 */
[----:B------:R-:W-:Y:S05]  /*0cd0*/  @P1 BRA `(.L_x_15) ;  /* 0x0000000000341947 */ /* 0x000fea0003800000 */
[----:B--23--:R-:W-:Y:S01]  /*0ce0*/  UMOV UR9, 0x400 ;  /* 0x0000040000097882 */ /* 0x00cfe20000000000 */
[----:B------:R-:W-:Y:S01]  /*0cf0*/  UMOV UR8, 0x20 ;  /* 0x0000002000087882 */ /* 0x000fe20000000000 */
[----:B------:R-:W-:Y:S02]  /*0d00*/  ULEA UR9, UR4, UR9, 0x18 ;  /* 0x0000000904097291 */ /* 0x000fe4000f8ec0ff */
[----:B------:R-:W-:-:S04]  /*0d10*/  UIADD3 UR10, UPT, UPT, -UR8, 0x100000, URZ ;  /* 0x00100000080a7890 */ /* 0x000fc8000fffe1ff */
[----:B------:R-:W-:Y:S02]  /*0d20*/  USHF.L.U32 UR11, UR10, 0xb, URZ ;  /* 0x0000000b0a0b7899 */ /* 0x000fe400080006ff */
[----:B------:R-:W-:Y:S01]  /*0d30*/  USHF.L.U32 UR10, UR10, 0x1, URZ ;  /* 0x000000010a0a7899 */ /* 0x000fe200080006ff */
[----:B------:R-:W-:Y:S01]  /*0d40*/  ELECT P1, URZ, PT ;  /* 0x0000000000ff782f */ /* 0x000fe20003820000 */
[----:B------:R-:W2:Y:S10]  /*0d50*/  FENCE.VIEW.ASYNC.S ;  /* 0x00000000000073c6 */ /* 0x000eb40000000000 */
[----:B--2---:R4:W2:Y:S01]  /*0d60*/  SYNCS.EXCH.64 URZ, [UR9+0x140], UR10 ;  /* 0x0001400a09ff75b2 */ /* 0x0048a20008000100 */
[----:B------:R4:W3:Y:S01]  /*0d70*/  SYNCS.EXCH.64 URZ, [UR9+0x150], UR10 ;  /* 0x0001500a09ff75b2 */ /* 0x0008e20008000100 */
[----:B------:R4:W1:Y:S01]  /*0d80*/  SYNCS.EXCH.64 URZ, [UR9+0x148], UR10 ;  /* 0x0001480a09ff75b2 */ /* 0x0008620008000100 */
[----:B------:R4:W1:Y:S02]  /*0d90*/  SYNCS.EXCH.64 URZ, [UR9+0x158], UR10 ;  /* 0x0001580a09ff75b2 */ /* 0x0008640008000100 */
[----:B----4-:R-:W-:Y:S01]  /*0da0*/  NOP ;  /* 0x0000000000007918 */ /* 0x010fe20000000000 */
.L_x_15:
[----:B------:R-:W-:Y:S01]  /*0db0*/  VOTEU.ALL UP1, P0 ;  /* 0x0000000000ff7886 */ /* 0x000fe20000020000 */
[----:B--23--:R-:W2:Y:S01]  /*0dc0*/  LDCU UR9, c[0x0][0x36c] ;  /* 0x00006d80ff0977ac */ /* 0x00cea20008000800 */
[----:B------:R-:W-:Y:S01]  /*0dd0*/  NOP ;  /* 0x0000000000007918 */ /* 0x000fe20000000000 */
[----:B------:R-:W-:Y:S01]  /*0de0*/  LOP3.LUT R10, R121, 0x1f, RZ, 0xc0, !PT ;  /* 0x0000001f790a7812 */ /* 0x000fe200078ec0ff */
[----:B------:R-:W-:Y:S01]  /*0df0*/  UMOV UR10, 0x20 ;  /* 0x00000020000a7882 */ /* 0x000fe20000000000 */
[----:B------:R-:W-:Y:S01]  /*0e00*/  @!UP1 UMOV UR8, 0x400 ;  /* 0x0000040000089882 */ /* 0x000fe20000000000 */
[----:B------:R-:W-:-:S04]  /*0e10*/  @!UP1 UIADD3 UR10, UPT, UPT, -UR10, 0x100000, URZ ;  /* 0x001000000a0a9890 */ /* 0x000fc8000fffe1ff */
[----:B------:R-:W-:Y:S02]  /*0e20*/  @!UP1 USHF.L.U32 UR11, UR10, 0xb, URZ ;  /* 0x0000000b0a0b9899 */ /* 0x000fe400080006ff */
[----:B------:R-:W-:Y:S02]  /*0e30*/  @!UP1 USHF.L.U32 UR10, UR10, 0x1, URZ ;  /* 0x000000010a0a9899 */ /* 0x000fe400080006ff */
[----:B------:R-:W-:Y:S01]  /*0e40*/  @!UP1 ULEA UR8, UR4, UR8, 0x18 ;  /* 0x0000000804089291 */ /* 0x000fe2000f8ec0ff */
[----:B------:R-:W-:Y:S01]  /*0e50*/  VOTEU.ALL UP1, P0 ;  /* 0x0000000000ff7886 */ /* 0x000fe20000020000 */
[----:B------:R-:W-:Y:S01]  /*0e60*/  UISETP.NE.AND UP4, UPT, UR7, URZ, UPT ;  /* 0x000000ff0700728c */ /* 0x000fe2000bf85270 */
[----:B------:R-:W3:Y:S09]  /*0e70*/  FENCE.VIEW.ASYNC.S ;  /* 0x00000000000073c6 */ /* 0x000ef20000000000 */
[----:B---3--:R3:W4:Y:S01]  /*0e80*/  @!UP1 SYNCS.EXCH.64 URZ, [UR8+0x160], UR10 ;  /* 0x0001600a08ff95b2 */ /* 0x0087220008000100 */
[----:B--2---:R-:W-:-:S09]  /*0e90*/  UISETP.EQ.U32.AND UP1, UPT, UR9, 0x1, UPT ;  /* 0x000000010900788c */ /* 0x004fd2000bf22070 */
[----:B------:R-:W-:Y:S05]  /*0ea0*/  BRA.U !UP1, `(.L_x_16) ;  /* 0x0000000109087547 */ /* 0x000fea000b800000 */
[----:B-1--4-:R-:W-:Y:S01]  /*0eb0*/  UCGABAR_ARV ;  /* 0x00000000000079c7 */ /* 0x012fe20008000000 */
[----:B------:R-:W-:Y:S05]  /*0ec0*/  BRA `(.L_x_17) ;  /* 0x0000000000047947 */ /* 0x000fea0003800000 */
.L_x_16:
[----:B-1--4-:R-:W-:Y:S01]  /*0ed0*/  NOP ;  /* 0x0000000000007918 */ /* 0x012fe20000000000 */
.L_x_17:
[----:B------:R-:W1:Y:S01]  /*0ee0*/  S2R R18, SR_CTAID.Y ;  /* 0x0000000000127919 */ /* 0x000e620000002600 */
[----:B------:R-:W-:-:S05]  /*0ef0*/  CS2R.32 R120, SR_CgaSize ;  /* 0x0000000000787805 */ /* 0x000fca0000008a00 */
[----:B------:R-:W-:-:S05]  /*0f00*/  IMAD R120, R120, -0xa0, RZ ;  /* 0xffffff6078787824 */ /* 0x000fca00078e02ff */
[----:B---3--:R-:W-:-:S14]  /*0f10*/  R2UR UR8, R120 ;  /* 0x00000000780872ca */ /* 0x008fdc00000e0000 */
[----:B------:R-:W2:Y:S01]  /*0f20*/  LDCU UR8, c[0x0][UR8+0x2b4] ;  /* 0x00005680080877ac */ /* 0x000ea20008000800 */
[----:B------:R-:W-:-:S05]  /*0f30*/  CS2R.32 R0, SR_CgaSize ;  /* 0x0000000000007805 */ /* 0x000fca0000008a00 */
[----:B------:R-:W-:-:S06]  /*0f40*/  IMAD R0, R0, -0xa0, RZ ;  /* 0xffffff6000007824 */ /* 0x000fcc00078e02ff */
[----:B------:R-:W3:Y:S01]  /*0f50*/  LDC R0, c[0x0][R0+0x2a4] ;  /* 0x0000a90000007b82 */ /* 0x000ee20000000800 */
[----:B------:R-:W-:Y:S01]  /*0f60*/  PRMT R8, RZ, 0x7610, R8 ;  /* 0x00007610ff087816 */ /* 0x000fe20000000008 */
[----:B------:R-:W4:Y:S01]  /*0f70*/  S2R R11, SR_CTAID.X ;  /* 0x00000000000b7919 */ /* 0x000f220000002500 */
[----:B------:R-:W-:-:S05]  /*0f80*/  CS2R.32 R120, SR_CgaSize ;  /* 0x0000000000787805 */ /* 0x000fca0000008a00 */
[----:B------:R-:W-:-:S05]  /*0f90*/  IMAD R120, R120, -0xa0, RZ ;  /* 0xffffff6078787824 */ /* 0x000fca00078e02ff */
[----:B------:R-:W-:-:S14]  /*0fa0*/  R2UR UR9, R120 ;  /* 0x00000000780972ca */ /* 0x000fdc00000e0000 */
[----:B------:R-:W3:Y:S01]  /*0fb0*/  LDCU UR9, c[0x0][UR9+0x2b0] ;  /* 0x00005600090977ac */ /* 0x000ee20008000800 */
[----:B------:R-:W-:Y:S01]  /*0fc0*/  UISETP.NE.AND UP2, UPT, UR7, 0x2, UPT ;  /* 0x000000020700788c */ /* 0x000fe2000bf45270 */
[----:B------:R-:W2:Y:S01]  /*0fd0*/  LDC R9, c[0x0][0xb24] ;  /* 0x0002c900ff097b82 */ /* 0x000ea20000000800 */
[----:B------:R-:W-:-:S05]  /*0fe0*/  CS2R.32 R2, SR_CgaSize ;  /* 0x0000000000027805 */ /* 0x000fca0000008a00 */
[----:B------:R-:W-:-:S06]  /*0ff0*/  IMAD R2, R2, -0xa0, RZ ;  /* 0xffffff6002027824 */ /* 0x000fcc00078e02ff */
[----:B------:R-:W3:Y:S08]  /*1000*/  LDC R2, c[0x0][R2+0x2a0] ;  /* 0x0000a80002027b82 */ /* 0x000ef00000000800 */
[----:B------:R-:W3:Y:S01]  /*1010*/  LDC R94, c[0x0][0xb24] ;  /* 0x0002c900ff5e7b82 */ /* 0x000ee20000000800 */
[----:B-1----:R-:W-:-:S07]  /*1020*/  I2FP.F32.U32 R3, R18 ;  /* 0x0000001200037245 */ /* 0x002fce0000201000 */
[----:B------:R-:W1:Y:S01]  /*1030*/  S2UR UR36, SR_CTAID.Z ;  /* 0x00000000002479c3 */ /* 0x000e620000002700 */
[----:B--2---:R-:W-:Y:S01]  /*1040*/  ISETP.GE.AND P0, PT, R9, 0x1, PT ;  /* 0x000000010900780c */ /* 0x004fe20003f06270 */
[----:B----4-:R-:W-:Y:S01]  /*1050*/  IMAD.MOV.U32 R19, RZ, RZ, R11 ;  /* 0x000000ffff137224 */ /* 0x010fe200078e000b */
[----:B------:R-:W-:Y:S01]  /*1060*/  I2FP.F32.U32 R4, R11 ;  /* 0x0000000b00047245 */ /* 0x000fe20000201000 */
[----:B------:R-:W-:Y:S01]  /*1070*/  FMUL R3, R3, UR8 ;  /* 0x0000000803037c20 */ /* 0x000fe20008400000 */
[----:B------:R-:W2:Y:S03]  /*1080*/  LDCU UR8, c[0x0][0xb30] ;  /* 0x00016600ff0877ac */ /* 0x000ea60008000800 */
[----:B---3--:R-:W-:Y:S01]  /*1090*/  FMUL R4, R4, UR9 ;  /* 0x0000000904047c20 */ /* 0x008fe20008400000 */
[----:B------:R-:W3:Y:S08]  /*10a0*/  F2I.U32.TRUNC.NTZ R67, R3 ;  /* 0x0000000300437305 */ /* 0x000ef0000020f000 */
[----:B------:R-:W4:Y:S01]  /*10b0*/  F2I.U32.TRUNC.NTZ R120, R4 ;  /* 0x0000000400787305 */ /* 0x000f22000020f000 */
[----:B--2---:R-:W-:Y:S01]  /*10c0*/  UISETP.NE.AND UP3, UPT, UR8, 0x1, UPT ;  /* 0x000000010800788c */ /* 0x004fe2000bf65270 */
[----:B---3--:R-:W-:-:S05]  /*10d0*/  IADD3 R67, PT, PT, -R67, RZ, RZ ;  /* 0x000000ff43437210 */ /* 0x008fca0007ffe1ff */
[----:B------:R-:W-:Y:S01]  /*10e0*/  IMAD R67, R0, R67, R18 ;  /* 0x0000004300437224 */ /* 0x000fe200078e0212 */
[----:B------:R-:W-:Y:S01]  /*10f0*/  PRMT R0, RZ, 0x7610, R0 ;  /* 0x00007610ff007816 */ /* 0x000fe20000000000 */
[----:B----4-:R-:W-:-:S04]  /*1100*/  IMAD.MOV R120, RZ, RZ, -R120 ;  /* 0x000000ffff787224 */ /* 0x010fc800078e0a78 */
[----:B------:R-:W-:Y:S01]  /*1110*/  IMAD R120, R2, R120, R11 ;  /* 0x0000007802787224 */ /* 0x000fe200078e020b */
[----:B-1----:R-:W-:Y:S06]  /*1120*/  BRA.U UP4, `(.L_x_18) ;  /* 0x0000000104247547 */ /* 0x002fec000b800000 */
[----:B------:R-:W-:Y:S01]  /*1130*/  ISETP.NE.AND P1, PT, R67, RZ, PT ;  /* 0x000000ff4300720c */ /* 0x000fe20003f25270 */
[----:B------:R-:W-:Y:S01]  /*1140*/  IMAD.MOV.U32 R0, RZ, RZ, 0x3 ;  /* 0x00000003ff007424 */ /* 0x000fe200078e00ff */
[C---:B------:R-:W-:Y:S02]  /*1150*/  LOP3.LUT R3, R120.reuse, 0xfffffffe, RZ, 0xc0, !PT ;  /* 0xfffffffe78037812 */ /* 0x040fe400078ec0ff */
[----:B------:R-:W-:Y:S02]  /*1160*/  ISETP.LT.U32.OR P1, PT, R120, 0x2, !P1 ;  /* 0x000000027800780c */ /* 0x000fe40004f21470 */
[----:B------:R-:W-:Y:S02]  /*1170*/  SHF.L.U32 R0, R0, R3, RZ ;  /* 0x0000000300007219 */ /* 0x000fe400000006ff */
[----:B------:R-:W-:Y:S02]  /*1180*/  SEL R5, RZ, 0x1, !P1 ;  /* 0x00000001ff057807 */ /* 0x000fe40004800000 */
[----:B------:R-:W-:-:S05]  /*1190*/  SEL R2, RZ, 0x2, !P1 ;  /* 0x00000002ff027807 */ /* 0x000fca0004800000 */
[----:B------:R-:W-:-:S05]  /*11a0*/  IMAD.IADD R2, R5, 0x1, R2 ;  /* 0x0000000105027824 */ /* 0x000fca00078e0202 */
[----:B------:R-:W-:Y:S02]  /*11b0*/  PRMT R8, R2, 0x7610, R8 ;  /* 0x0000761002087816 */ /* 0x000fe40000000008 */
.L_x_18:
[----:B------:R-:W-:Y:S05]  /*11c0*/  @!P0 BRA `(.L_x_19) ;  /* 0x0000000000b88947 */ /* 0x000fea0003800000 */
[----:B------:R-:W1:Y:S01]  /*11d0*/  LDC.64 R4, c[0x0][0xb18] ;  /* 0x0002c600ff047b82 */ /* 0x000e620000000a00 */
[----:B------:R-:W-:-:S07]  /*11e0*/  ISETP.NE.AND P0, PT, R9, 0x1, PT ;  /* 0x000000010900780c */ /* 0x000fce0003f05270 */
[----:B------:R-:W2:Y:S08]  /*11f0*/  LDC R14, c[0x0][0xb0c] ;  /* 0x0002c300ff0e7b82 */ /* 0x000eb00000000800 */
[----:B------:R-:W3:Y:S08]  /*1200*/  LDC R13, c[0x0][0x370] ;  /* 0x0000dc00ff0d7b82 */ /* 0x000ef00000000800 */
[----:B------:R-:W4:Y:S01]  /*1210*/  LDC R16, c[0x0][0x374] ;  /* 0x0000dd00ff107b82 */ /* 0x000f220000000800 */
[----:B-1----:R-:W-:-:S07]  /*1220*/  ISETP.NE.AND P1, PT, R4, 0x1, PT ;  /* 0x000000010400780c */ /* 0x002fce0003f25270 */
[----:B------:R-:W3:Y:S01]  /*1230*/  LDC.64 R6, c[0x0][0xb10] ;  /* 0x0002c400ff067b82 */ /* 0x000ee20000000a00 */
[----:B--2---:R-:W-:-:S07]  /*1240*/  ISETP.NE.AND P2, PT, R14, 0x1, PT ;  /* 0x000000010e00780c */ /* 0x004fce0003f45270 */
[----:B------:R-:W1:Y:S08]  /*1250*/  LDC R12, c[0x0][0xb20] ;  /* 0x0002c800ff0c7b82 */ /* 0x000e700000000800 */
[----:B------:R-:W2:Y:S01]  /*1260*/  LDC.64 R2, c[0x0][0xb28] ;  /* 0x0002ca00ff027b82 */ /* 0x000ea20000000a00 */
[----:B----4-:R-:W-:-:S04]  /*1270*/  IMAD.HI.U32 R15, R16, R5, RZ ;  /* 0x00000005100f7227 */ /* 0x010fc800078e00ff */
[----:B------:R-:W-:-:S04]  /*1280*/  IMAD.HI.U32 R5, R18, R5, RZ ;  /* 0x0000000512057227 */ /* 0x000fc800078e00ff */
[----:B---3--:R-:W-:-:S04]  /*1290*/  IMAD.HI.U32 R20, R13, R6, RZ ;  /* 0x000000060d147227 */ /* 0x008fc800078e00ff */
[C---:B------:R-:W-:Y:S01]  /*12a0*/  IMAD.HI.U32 R22, R11.reuse, R6, RZ ;  /* 0x000000060b167227 */ /* 0x040fe200078e00ff */
[-C--:B------:R-:W-:Y:S02]  /*12b0*/  @P2 SHF.R.U32.HI R13, RZ, R7.reuse, R20 ;  /* 0x00000007ff0d2219 */ /* 0x080fe40000011614 */
[-C--:B-1----:R-:W-:Y:S02]  /*12c0*/  @P1 SHF.R.U32.HI R16, RZ, R12.reuse, R15 ;  /* 0x0000000cff101219 */ /* 0x082fe4000001160f */
[----:B------:R-:W-:Y:S02]  /*12d0*/  SHF.R.U32.HI R5, RZ, R12, R5 ;  /* 0x0000000cff057219 */ /* 0x000fe40000011605 */
[----:B------:R-:W-:Y:S02]  /*12e0*/  SHF.R.U32.HI R22, RZ, R7, R22 ;  /* 0x00000007ff167219 */ /* 0x000fe40000011616 */
[----:B------:R-:W-:Y:S01]  /*12f0*/  SEL R5, R18, R5, !P1 ;  /* 0x0000000512057207 */ /* 0x000fe20004800000 */
[----:B--2---:R-:W-:Y:S01]  /*1300*/  IMAD.HI.U32 R20, R16, R2, RZ ;  /* 0x0000000210147227 */ /* 0x004fe200078e00ff */
[----:B------:R-:W-:-:S02]  /*1310*/  SEL R19, R11, R22, !P2 ;  /* 0x000000160b137207 */ /* 0x000fc40005000000 */
[----:B------:R-:W-:Y:S01]  /*1320*/  IADD3 R7, PT, PT, -R5, RZ, RZ ;  /* 0x000000ff05077210 */ /* 0x000fe20007ffe1ff */
[----:B------:R-:W-:Y:S01]  /*1330*/  IMAD.HI.U32 R6, R13, R2, RZ ;  /* 0x000000020d067227 */ /* 0x000fe200078e00ff */
[----:B------:R-:W-:-:S03]  /*1340*/  @P0 SHF.R.U32.HI R16, RZ, R3, R20 ;  /* 0x00000003ff100219 */ /* 0x000fc60000011614 */
[----:B------:R-:W-:Y:S01]  /*1350*/  IMAD R7, R4, R7, R18 ;  /* 0x0000000704077224 */ /* 0x000fe200078e0212 */
[----:B------:R-:W-:Y:S01]  /*1360*/  @P0 SHF.R.U32.HI R13, RZ, R3, R6 ;  /* 0x00000003ff0d0219 */ /* 0x000fe20000011606 */
[----:B------:R-:W-:-:S04]  /*1370*/  IMAD R16, R16, R9, RZ ;  /* 0x0000000910107224 */ /* 0x000fc800078e02ff */
[----:B------:R-:W-:Y:S01]  /*1380*/  IMAD R6, R13, R9, RZ ;  /* 0x000000090d067224 */ /* 0x000fe200078e02ff */
[----:B------:R-:W-:-:S04]  /*1390*/  ISETP.GE.AND P1, PT, R5, R16, PT ;  /* 0x000000100500720c */ /* 0x000fc80003f26270 */
[----:B------:R-:W-:Y:S01]  /*13a0*/  ISETP.GE.OR P1, PT, R19, R6, P1 ;  /* 0x000000061300720c */ /* 0x000fe20000f26670 */
[----:B------:R-:W-:-:S05]  /*13b0*/  IMAD.HI.U32 R6, R5, R2, RZ ;  /* 0x0000000205067227 */ /* 0x000fca00078e00ff */
[----:B------:R-:W-:-:S04]  /*13c0*/  SHF.R.U32.HI R6, RZ, R3, R6 ;  /* 0x00000003ff067219 */ /* 0x000fc80000011606 */
[----:B------:R-:W-:-:S03]  /*13d0*/  SEL R6, R5, R6, !P0 ;  /* 0x0000000605067207 */ /* 0x000fc60004000000 */
[----:B------:R-:W-:Y:S01]  /*13e0*/  @!P1 IMAD.HI.U32 R12, R19, R2, RZ ;  /* 0x00000002130c9227 */ /* 0x000fe200078e00ff */
[----:B------:R-:W-:-:S04]  /*13f0*/  IADD3 R2, PT, PT, -R6, RZ, RZ ;  /* 0x000000ff06027210 */ /* 0x000fc80007ffe1ff */
[----:B------:R-:W-:Y:S01]  /*1400*/  @!P1 SHF.R.U32.HI R12, RZ, R3, R12 ;  /* 0x00000003ff0c9219 */ /* 0x000fe2000001160c */
[----:B------:R-:W-:-:S03]  /*1410*/  IMAD R2, R9, R2, R5 ;  /* 0x0000000209027224 */ /* 0x000fc600078e0205 */
[----:B------:R-:W-:-:S05]  /*1420*/  @!P1 SEL R3, R19, R12, !P0 ;  /* 0x0000000c13039207 */ /* 0x000fca0004000000 */
[--C-:B------:R-:W-:Y:S02]  /*1430*/  @!P1 IMAD.IADD R6, R6, 0x1, -R3.reuse ;  /* 0x0000000106069824 */ /* 0x100fe400078e0a03 */
[----:B------:R-:W-:Y:S01]  /*1440*/  @!P1 IMAD R3, R2, R13, R3 ;  /* 0x0000000d02039224 */ /* 0x000fe200078e0203 */
[----:B------:R-:W-:Y:S01]  /*1450*/  IADD3 R2, PT, PT, -R19, RZ, RZ ;  /* 0x000000ff13027210 */ /* 0x000fe20007ffe1ff */
[----:B------:R-:W-:Y:S02]  /*1460*/  @!P1 IMAD R5, R6, R9, R19 ;  /* 0x0000000906059224 */ /* 0x000fe400078e0213 */
[----:B------:R-:W-:Y:S02]  /*1470*/  @!P1 IMAD.MOV.U32 R19, RZ, RZ, R3 ;  /* 0x000000ffff139224 */ /* 0x000fe400078e0003 */
[----:B------:R-:W-:Y:S02]  /*1480*/  IMAD R2, R14, R2, R11 ;  /* 0x000000020e027224 */ /* 0x000fe400078e020b */
[----:B------:R-:W-:-:S02]  /*1490*/  IMAD R18, R5, R4, R7 ;  /* 0x0000000405127224 */ /* 0x000fc400078e0207 */
[----:B------:R-:W-:Y:S02]  /*14a0*/  IMAD R19, R19, R14, R2 ;  /* 0x0000000e13137224 */ /* 0x000fe400078e0202 */
.L_x_19:
[----:B------:R-:W-:Y:S05]  /*14b0*/  BRA.U UP3, `(.L_x_20) ;  /* 0x0000000103407547 */ /* 0x000fea000b800000 */
[----:B------:R-:W1:Y:S08]  /*14c0*/  LDC.64 R4, c[0x0][0xb10] ;  /* 0x0002c400ff047b82 */ /* 0x000e700000000a00 */
[----:B------:R-:W2:Y:S08]  /*14d0*/  LDC.64 R2, c[0x0][0xb18] ;  /* 0x0002c600ff027b82 */ /* 0x000eb00000000a00 */
[----:B------:R-:W3:Y:S08]  /*14e0*/  LDC R6, c[0x0][0xb20] ;  /* 0x0002c800ff067b82 */ /* 0x000ef00000000800 */
[----:B------:R-:W4:Y:S01]  /*14f0*/  LDC R12, c[0x0][0xb0c] ;  /* 0x0002c300ff0c7b82 */ /* 0x000f220000000800 */
[----:B-1----:R-:W-:-:S05]  /*1500*/  IMAD.HI.U32 R4, R19, R4, RZ ;  /* 0x0000000413047227 */ /* 0x002fca00078e00ff */
[----:B------:R-:W-:Y:S01]  /*1510*/  SHF.R.U32.HI R4, RZ, R5, R4 ;  /* 0x00000005ff047219 */ /* 0x000fe20000011604 */
[----:B--2---:R-:W-:Y:S01]  /*1520*/  IMAD.HI.U32 R3, R18, R3, RZ ;  /* 0x0000000312037227 */ /* 0x004fe200078e00ff */
[----:B------:R-:W-:-:S04]  /*1530*/  ISETP.NE.AND P0, PT, R2, 0x1, PT ;  /* 0x000000010200780c */ /* 0x000fc80003f05270 */
[----:B---3--:R-:W-:-:S04]  /*1540*/  SHF.R.U32.HI R3, RZ, R6, R3 ;  /* 0x00000006ff037219 */ /* 0x008fc80000011603 */
[----:B------:R-:W-:Y:S02]  /*1550*/  SEL R3, R18, R3, !P0 ;  /* 0x0000000312037207 */ /* 0x000fe40004000000 */
[----:B----4-:R-:W-:-:S04]  /*1560*/  ISETP.NE.AND P1, PT, R12, 0x1, PT ;  /* 0x000000010c00780c */ /* 0x010fc80003f25270 */
[----:B------:R-:W-:-:S05]  /*1570*/  SEL R6, R19, R4, !P1 ;  /* 0x0000000413067207 */ /* 0x000fca0004800000 */
[----:B------:R-:W-:Y:S02]  /*1580*/  IMAD.IADD R4, R3, 0x1, -R6 ;  /* 0x0000000103047824 */ /* 0x000fe400078e0a06 */
[----:B------:R-:W-:Y:S02]  /*1590*/  IMAD.IADD R3, R6, 0x1, -R3 ;  /* 0x0000000106037824 */ /* 0x000fe400078e0a03 */
[----:B------:R-:W-:Y:S02]  /*15a0*/  IMAD R19, R4, R12, R19 ;  /* 0x0000000c04137224 */ /* 0x000fe400078e0213 */
[----:B------:R-:W-:Y:S02]  /*15b0*/  IMAD R18, R3, R2, R18 ;  /* 0x0000000203127224 */ /* 0x000fe400078e0212 */
.L_x_20:
[----:B------:R-:W-:Y:S05]  /*15c0*/  BRA.U !UP1, `(.L_x_21) ;  /* 0x00000001090c7547 */ /* 0x000fea000b800000 */
[----:B------:R-:W-:Y:S01]  /*15d0*/  UCGABAR_WAIT ;  /* 0x0000000000007dc7 */ /* 0x000fe20008000000 */
[----:B------:R-:W-:Y:S01]  /*15e0*/  CCTL.IVALL ;  /* 0x00000000ff00798f */ /* 0x000fe20002000000 */
[----:B------:R-:W-:Y:S05]  /*15f0*/  BRA `(.L_x_22) ;  /* 0x0000000000047947 */ /* 0x000fea0003800000 */
.L_x_21:
[----:B------:R-:W-:Y:S06]  /*1600*/  BAR.SYNC.DEFER_BLOCKING 0x0 ;  /* 0x0000000000007b1d */ /* 0x000fec0000010000 */
.L_x_22:
[----:B------:R-:W-:Y:S05]  /*1610*/  BRA.U UP2, `(.L_x_23) ;  /* 0x0000001502887547 */ /* 0x000fea000b800000 */
[----:B------:R-:W1:Y:S01]  /*1620*/  LDCU UR21, c[0x0][0x38c] ;  /* 0x00007180ff1577ac */ /* 0x000e620008000800 */
[----:B------:R-:W2:Y:S01]  /*1630*/  LDC R9, c[0x0][0x370] ;  /* 0x0000dc00ff097b82 */ /* 0x000ea20000000800 */
[C---:B------:R-:W-:Y:S02]  /*1640*/  IMAD.SHL.U32 R17, R11.reuse, 0x20, RZ ;  /* 0x000000200b117824 */ /* 0x040fe400078e00ff */
[----:B------:R-:W-:Y:S01]  /*1650*/  HFMA2 R15, -RZ, RZ, 0, 5.9604644775390625e-08 ;  /* 0x00000001ff0f7431 */ /* 0x000fe200000001ff */
[----:B------:R-:W-:Y:S01]  /*1660*/  UISETP.NE.AND UP1, UPT, UR7, URZ, UPT ;  /* 0x000000ff0700728c */ /* 0x000fe2000bf25270 */
[----:B------:R-:W-:Y:S01]  /*1670*/  ISETP.NE.AND P4, PT, R10, RZ, P5 ;  /* 0x000000ff0a00720c */ /* 0x000fe20002f85270 */
[----:B------:R-:W-:Y:S01]  /*1680*/  IMAD.SHL.U32 R16, R11, 0x80, RZ ;  /* 0x000000800b107824 */ /* 0x000fe200078e00ff */
[----:B------:R-:W-:Y:S01]  /*1690*/  CS2R R12, SRZ ;  /* 0x00000000000c7805 */ /* 0x000fe2000001ff00 */
[----:B------:R-:W-:Y:S01]  /*16a0*/  IMAD.MOV.U32 R14, RZ, RZ, RZ ;  /* 0x000000ffff0e7224 */ /* 0x000fe200078e00ff */
[----:B------:R-:W3:Y:S01]  /*16b0*/  LDC R0, c[0x0][0x374] ;  /* 0x0000dd00ff007b82 */ /* 0x000ee20000000800 */
[----:B------:R-:W-:Y:S01]  /*16c0*/  MOV R10, 0x1 ;  /* 0x00000001000a7802 */ /* 0x000fe20000000f00 */
[----:B------:R-:W4:Y:S01]  /*16d0*/  LDCU.64 UR24, c[0x0][0x348] ;  /* 0x00006900ff1877ac */ /* 0x000f220008000a00 */
[----:B------:R-:W-:Y:S01]  /*16e0*/  LOP3.LUT R17, R17, 0x20, RZ, 0xc0, !PT ;  /* 0x0000002011117812 */ /* 0x000fe200078ec0ff */
[----:B------:R-:W-:Y:S01]  /*16f0*/  USEL UR13, UR13, 0x2, UP1 ;  /* 0x000000020d0d7887 */ /* 0x000fe20008800000 */
[----:B------:R-:W-:Y:S01]  /*1700*/  UMOV UR14, URZ ;  /* 0x000000ff000e7c82 */ /* 0x000fe20008000000 */
[----:B-1----:R-:W-:-:S04]  /*1710*/  UIADD3 UR5, UPT, UPT, UR21, 0x3f, URZ ;  /* 0x0000003f15057890 */ /* 0x002fc8000fffe0ff */
[----:B------:R-:W-:-:S04]  /*1720*/  USHF.R.S32.HI UR23, URZ, 0x1f, UR5 ;  /* 0x0000001fff177899 */ /* 0x000fc80008011405 */
[----:B------:R-:W-:Y:S02]  /*1730*/  ULEA.HI UR23, UR23, UR5, URZ, 0x6 ;  /* 0x0000000517177291 */ /* 0x000fe4000f8f30ff */
[----:B------:R-:W-:Y:S02]  /*1740*/  UIADD3 UR5, UPT, UPT, UR21, -0x1, URZ ;  /* 0xffffffff15057890 */ /* 0x000fe4000fffe0ff */
[----:B------:R-:W-:Y:S02]  /*1750*/  USHF.R.S32.HI UR23, URZ, 0x6, UR23 ;  /* 0x00000006ff177899 */ /* 0x000fe40008011417 */
[----:B------:R-:W-:Y:S02]  /*1760*/  UISETP.GE.U32.AND UP2, UPT, UR5, -0x7f, UPT ;  /* 0xffffff810500788c */ /* 0x000fe4000bf46070 */
[----:B------:R-:W-:Y:S02]  /*1770*/  UISETP.LT.U32.AND UP0, UPT, UR23, 0xa, UPT ;  /* 0x0000000a1700788c */ /* 0x000fe4000bf01070 */
[----:B------:R-:W-:-:S02]  /*1780*/  UIADD3 UR21, UPT, UPT, UR21, 0x7e, URZ ;  /* 0x0000007e15157890 */ /* 0x000fc4000fffe0ff */
[----:B------:R-:W-:-:S04]  /*1790*/  USEL UR22, UR23, 0xa, UP0 ;  /* 0x0000000a17167887 */ /* 0x000fc80008000000 */
[----:B------:R-:W-:Y:S02]  /*17a0*/  UIADD3 UR7, UPT, UPT, UR22, -0x1, URZ ;  /* 0xffffffff16077890 */ /* 0x000fe4000fffe0ff */
[----:B------:R-:W-:Y:S02]  /*17b0*/  @UP2 UIADD3 UR7, UPT, UPT, UR22, URZ, URZ ;  /* 0x000000ff16072290 */ /* 0x000fe4000fffe0ff */
[----:B------:R-:W-:Y:S02]  /*17c0*/  UIADD3 UR15, UPT, UPT, UR23, -UR22, URZ ;  /* 0x80000016170f7290 */ /* 0x000fe4000fffe0ff */
[----:B------:R-:W-:Y:S02]  /*17d0*/  UIADD3 UR6, UPT, UPT, UR7, 0x1, URZ ;  /* 0x0000000107067890 */ /* 0x000fe4000fffe0ff */
[----:B--2-4-:R-:W-:-:S12]  /*17e0*/  UIADD3 UR7, UPT, UPT, -UR7, URZ, URZ ;  /* 0x000000ff07077290 */ /* 0x014fd8000fffe1ff */
.L_x_43:
[----:B------:R-:W-:Y:S01]  /*17f0*/  UISETP.NE.AND UP0, UPT, UR4, URZ, UPT ;  /* 0x000000ff0400728c */ /* 0x000fe2000bf05270 */
[----:B------:R-:W1:Y:S08]  /*1800*/  S2UR UR4, SR_CgaCtaId ;  /* 0x00000000000479c3 */ /* 0x000e700000008800 */
[----:B------:R-:W-:Y:S05]  /*1810*/  BRA.U UP0, `(.L_x_24) ;  /* 0x0000000100347547 */ /* 0x000fea000b800000 */
[----:B------:R-:W2:Y:S01]  /*1820*/  S2R R2, SR_CgaCtaId ;  /* 0x0000000000027919 */ /* 0x000ea20000008800 */
[----:B------:R-:W-:-:S04]  /*1830*/  MOV R3, 0x400 ;  /* 0x0000040000037802 */ /* 0x000fc80000000f00 */
[----:B--2---:R-:W-:Y:S02]  /*1840*/  LEA R3, R2, R3, 0x18 ;  /* 0x0000000302037211 */ /* 0x004fe400078ec0ff */
[----:B------:R-:W-:-:S03]  /*1850*/  SHF.L.U32 R2, R10, 0x1f, RZ ;  /* 0x0000001f0a027819 */ /* 0x000fc600000006ff */
[----:B------:R-:W-:-:S04]  /*1860*/  IMAD R3, R12, 0x8, R3 ;  /* 0x000000080c037824 */ /* 0x000fc800078e0203 */
[----:B------:R-:W2:Y:S02]  /*1870*/  SYNCS.PHASECHK.TRANS64.TRYWAIT P0, [R3+URZ+0x150], R2 ;  /* 0x00015002030075a7 */ /* 0x000ea400080011ff */
[----:B--2---:R-:W-:Y:S05]  /*1880*/  @!P0 BRA `(.L_x_25) ;  /* 0x0000009000148947 */ /* 0x004fea0003800000 */
.L_x_137:
[----:B------:R-:W-:Y:S01]  /*1890*/  VIADD R12, R12, 0x1 ;  /* 0x000000010c0c7836 */ /* 0x000fe20000000000 */
[----:B------:R2:W-:Y:S04]  /*18a0*/  SYNCS.ARRIVE.TRANS64.A1T0 RZ, [R3+URZ+0x140], RZ ;  /* 0x000140ff03ff79a7 */ /* 0x0005e800081000ff */
[----:B------:R-:W-:-:S04]  /*18b0*/  ISETP.NE.AND P0, PT, R12, 0x2, PT ;  /* 0x000000020c00780c */ /* 0x000fc80003f05270 */
[----:B------:R-:W-:Y:S02]  /*18c0*/  SEL R12, R12, RZ, P0 ;  /* 0x000000ff0c0c7207 */ /* 0x000fe40000000000 */
[----:B--2---:R-:W-:-:S04]  /*18d0*/  SEL R3, RZ, 0x1, P0 ;  /* 0x00000001ff037807 */ /* 0x004fc80000000000 */
[----:B------:R-:W-:-:S07]  /*18e0*/  LOP3.LUT R10, R10, R3, RZ, 0x3c, !PT ;  /* 0x000000030a0a7212 */ /* 0x000fce00078e3cff */
.L_x_24:
[----:B------:R-:W-:Y:S01]  /*18f0*/  UMOV UR5, 0x400 ;  /* 0x0000040000057882 */ /* 0x000fe20000000000 */
[----:B------:R-:W-:Y:S01]  /*1900*/  LEA.HI R3, R19, R19, RZ, 0x1 ;  /* 0x0000001313037211 */ /* 0x000fe200078f08ff */
[----:B-1----:R-:W-:Y:S01]  /*1910*/  ULEA UR5, UR4, UR5, 0x18 ;  /* 0x0000000504057291 */ /* 0x002fe2000f8ec0ff */
[----:B------:R-:W-:Y:S01]  /*1920*/  SHF.L.U32 R2, R15, 0x1f, RZ ;  /* 0x0000001f0f027819 */ /* 0x000fe200000006ff */
[----:B------:R-:W-:Y:S01]  /*1930*/  UISETP.GE.U32.AND UP0, UPT, UR21, 0x7f, UPT ;  /* 0x0000007f1500788c */ /* 0x000fe2000bf06070 */
[----:B------:R-:W-:Y:S01]  /*1940*/  R2UR UR35, R16 ;  /* 0x00000000102372ca */ /* 0x000fe200000e0000 */
[----:B------:R-:W-:Y:S01]  /*1950*/  ULEA UR8, UR14, UR5, 0x3 ;  /* 0x000000050e087291 */ /* 0x000fe2000f8e18ff */
[----:B------:R-:W-:Y:S01]  /*1960*/  IMAD.SHL.U32 R3, R3, 0x80, RZ ;  /* 0x0000008003037824 */ /* 0x000fe200078e00ff */
[----:B------:R-:W-:Y:S01]  /*1970*/  R2UR UR11, R17 ;  /* 0x00000000110b72ca */ /* 0x000fe200000e0000 */
[----:B------:R-:W-:-:S03]  /*1980*/  UMOV UR26, URZ ;  /* 0x000000ff001a7c82 */ /* 0x000fc60008000000 */
[----:B------:R-:W-:-:S03]  /*1990*/  LOP3.LUT R3, R3, 0xffffff00, RZ, 0xc0, !PT ;  /* 0xffffff0003037812 */ /* 0x000fc600078ec0ff */
[----:B------:R1:W2:Y:S01]  /*19a0*/  SYNCS.PHASECHK.TRANS64.TRYWAIT P0, [UR8+0x50], R2 ;  /* 0x00005002ff0075a7 */ /* 0x0002a20008001108 */
[----:B------:R-:W-:Y:S02]  /*19b0*/  R2UR UR9, R3 ;  /* 0x00000000030972ca */ /* 0x000fe400000e0000 */
[----:B------:R-:W-:-:S11]  /*19c0*/  R2UR UR8, R18 ;  /* 0x00000000120872ca */ /* 0x000fd600000e0000 */
[----:B------:R-:W-:Y:S02]  /*19d0*/  ULOP3.LUT UR35, UR9, 0x80, UR35, 0xf8, !UPT ;  /* 0x0000008009237892 */ /* 0x000fe4000f8ef823 */
[----:B------:R-:W-:Y:S01]  /*19e0*/  ULEA UR11, UR8, UR11, 0x6 ;  /* 0x0000000b080b7291 */ /* 0x000fe2000f8e30ff */
[----:B------:R-:W-:Y:S11]  /*19f0*/  BRA.U !UP0, `(.L_x_26) ;  /* 0x0000000108c07547 */ /* 0x000ff6000b800000 */
[----:B------:R-:W-:Y:S01]  /*1a00*/  UMOV UR16, UR7 ;  /* 0x0000000700107c82 */ /* 0x000fe20008000000 */
[----:B------:R-:W-:Y:S01]  /*1a10*/  UMOV UR17, UR14 ;  /* 0x0000000e00117c82 */ /* 0x000fe20008000000 */
[----:B------:R-:W-:-:S05]  /*1a20*/  UMOV UR34, URZ ;  /* 0x000000ff00227c82 */ /* 0x000fca0008000000 */
.L_x_32:
[----:B------:R-:W-:Y:S01]  /*1a30*/  ULEA UR33, UR17, UR5, 0x3 ;  /* 0x0000000511217291 */ /* 0x000fe2000f8e18ff */
[----:B------:R-:W-:Y:S01]  /*1a40*/  @P5 MOV R3, 0xa000 ;  /* 0x0000a00000035802 */ /* 0x000fe20000000f00 */
[----:B-12-4-:R-:W-:Y:S10]  /*1a50*/  @P0 BRA `(.L_x_27) ;  /* 0x00000000000c0947 */ /* 0x016ff40003800000 */
[----:B------:R-:W-:-:S04]  /*1a60*/  SHF.L.U32 R5, R15, 0x1f, RZ ;  /* 0x0000001f0f057819 */ /* 0x000fc800000006ff */
[----:B------:R-:W2:Y:S02]  /*1a70*/  SYNCS.PHASECHK.TRANS64.TRYWAIT P0, [UR33+0x50], R5 ;  /* 0x00005005ff0075a7 */ /* 0x000ea40008001121 */
[----:B--2---:R-:W-:Y:S05]  /*1a80*/  @!P0 BRA `(.L_x_28) ;  /* 0x0000008c00a88947 */ /* 0x004fea0003800000 */
.L_x_27:
[----:B------:R2:W-:Y:S01]  /*1a90*/  @P5 SYNCS.ARRIVE.TRANS64 RZ, [UR33], R3 ;  /* 0x00000003ffff59a7 */ /* 0x0005e20008000021 */
[----:B------:R-:W-:Y:S02]  /*1aa0*/  ULOP3.LUT UR8, UR13, 0x2, URZ, 0xfc, !UPT ;  /* 0x000000020d087892 */ /* 0x000fe4000f8efcff */
[----:B------:R-:W-:Y:S02]  /*1ab0*/  UIADD3 UR16, UPT, UPT, UR16, 0x1, URZ ;  /* 0x0000000110107890 */ /* 0x000fe4000fffe0ff */
[----:B------:R-:W-:Y:S02]  /*1ac0*/  UISETP.NE.AND UP0, UPT, UR8, 0x2, UPT ;  /* 0x000000020800788c */ /* 0x000fe4000bf05270 */
[----:B------:R-:W-:-:S07]  /*1ad0*/  UISETP.NE.AND UP2, UPT, UR16, 0x1, UPT ;  /* 0x000000011000788c */ /* 0x000fce000bf45270 */
[----:B------:R-:W-:Y:S05]  /*1ae0*/  BRA.U UP0, `(.L_x_29) ;  /* 0x0000000100047547 */ /* 0x000fea000b800000 */
[----:B------:R-:W-:Y:S05]  /*1af0*/  BPT.TRAP 0x1 ;  /* 0x000000040000795c */ /* 0x000fea0000300000 */
.L_x_29:
[----:B------:R-:W-:Y:S04]  /*1b00*/  BSSY.RECONVERGENT B0, `(.L_x_30) ;  /* 0x0000003000007945 */ /* 0x000fe80003800200 */
[----:B------:R-:W-:Y:S05]  /*1b10*/  @!P4 BRA `(.L_x_31) ;  /* 0x000000000004c947 */ /* 0x000fea0003800000 */
[----:B------:R-:W-:Y:S05]  /*1b20*/  BPT.TRAP 0x1 ;  /* 0x000000040000795c */ /* 0x000fea0000300000 */
.L_x_31:
[----:B------:R-:W-:Y:S05]  /*1b30*/  BSYNC.RECONVERGENT B0 ;  /* 0x0000000000007941 */ /* 0x000fea0003800200 */
.L_x_30:
[----:B------:R-:W-:Y:S02]  /*1b40*/  UIADD3 UR14, UPT, UPT, UR17, 0x1, URZ ;  /* 0x00000001110e7890 */ /* 0x000fe4000fffe0ff */
[----:B------:R-:W-:Y:S02]  /*1b50*/  ULEA UR32, UR17, UR5, 0xe ;  /* 0x0000000511207291 */ /* 0x000fe4000f8e70ff */
[----:B------:R-:W-:Y:S02]  /*1b60*/  UISETP.NE.AND UP0, UPT, UR14, 0xa, UPT ;  /* 0x0000000a0e00788c */ /* 0x000fe4000bf05270 */
[----:B------:R-:W-:Y:S02]  /*1b70*/  UIADD3 UR30, UP1, UPT, UR24, 0x80, URZ ;  /* 0x00000080181e7890 */ /* 0x000fe4000ff3e0ff */
[----:B------:R-:W-:Y:S02]  /*1b80*/  USEL UR9, URZ, 0x1, UP0 ;  /* 0x00000001ff097887 */ /* 0x000fe40008000000 */
[----:B------:R-:W-:-:S02]  /*1b90*/  USEL UR14, UR14, URZ, UP0 ;  /* 0x000000ff0e0e7287 */ /* 0x000fc40008000000 */
[----:B------:R-:W-:Y:S02]  /*1ba0*/  UIADD3 UR28, UP0, UPT, UR24, 0x180, URZ ;  /* 0x00000180181c7890 */ /* 0x000fe4000ff1e0ff */
[----:B------:R-:W-:Y:S01]  /*1bb0*/  ULEA UR8, UR14, UR5, 0x3 ;  /* 0x000000050e087291 */ /* 0x000fe2000f8e18ff */
[----:B------:R-:W-:Y:S01]  /*1bc0*/  LOP3.LUT R15, R15, UR9, RZ, 0x3c, !PT ;  /* 0x000000090f0f7c12 */ /* 0x000fe2000f8e3cff */
[----:B------:R-:W-:Y:S02]  /*1bd0*/  ULOP3.LUT UR33, UR33, 0xfefffff8, URZ, 0xc0, !UPT ;  /* 0xfefffff821217892 */ /* 0x000fe4000f8ec0ff */
[----:B------:R-:W-:Y:S01]  /*1be0*/  UIADD3.X UR31, UPT, UPT, URZ, UR25, URZ, UP1, !UPT ;  /* 0x00000019ff1f7290 */ /* 0x000fe20008ffe4ff */
[----:B-1----:R-:W-:Y:S01]  /*1bf0*/  SHF.L.U32 R2, R15, 0x1f, RZ ;  /* 0x0000001f0f027819 */ /* 0x002fe200000006ff */
[----:B------:R-:W-:Y:S02]  /*1c00*/  UIADD3 UR32, UPT, UPT, UR32, 0x6400, URZ ;  /* 0x0000640020207890 */ /* 0x000fe4000fffe0ff */
[----:B------:R-:W-:Y:S01]  /*1c10*/  UIADD3.X UR29, UPT, UPT, URZ, UR25, URZ, UP0, !UPT ;  /* 0x00000019ff1d7290 */ /* 0x000fe200087fe4ff */
[----:B------:R4:W1:Y:S01]  /*1c20*/  SYNCS.PHASECHK.TRANS64.TRYWAIT P0, [UR8+0x50], R2 ;  /* 0x00005002ff0075a7 */ /* 0x0008620008001108 */
[----:B------:R-:W-:Y:S01]  /*1c30*/  ULEA UR8, UR17, UR5, 0xc ;  /* 0x0000000511087291 */ /* 0x000fe2000f8e60ff */
[----:B------:R-:W-:Y:S01]  /*1c40*/  UMOV UR18, 0x0 ;  /* 0x0000000000127882 */ /* 0x000fe20000000000 */
[----:B------:R-:W-:-:S02]  /*1c50*/  UMOV UR19, 0x10000000 ;  /* 0x1000000000137882 */ /* 0x000fc40000000000 */
[----:B------:R-:W-:Y:S01]  /*1c60*/  UIADD3 UR8, UPT, UPT, UR8, 0x2e400, URZ ;  /* 0x0002e40008087890 */ /* 0x000fe2000fffe0ff */
[----:B------:R2:W-:Y:S01]  /*1c70*/  UTMALDG.3D.2CTA [UR32], [UR30], desc[UR18] ;  /* 0x000012201e0075b4 */ /* 0x0005e20008211000 */
[----:B------:R-:W-:Y:S01]  /*1c80*/  UMOV UR10, UR34 ;  /* 0x00000022000a7c82 */ /* 0x000fe20008000000 */
[----:B------:R-:W-:Y:S01]  /*1c90*/  UMOV UR12, UR36 ;  /* 0x00000024000c7c82 */ /* 0x000fe20008000000 */
[----:B------:R-:W-:Y:S01]  /*1ca0*/  UMOV UR9, UR33 ;  /* 0x0000002100097c82 */ /* 0x000fe20008000000 */
[----:B------:R-:W-:Y:S01]  /*1cb0*/  UMOV UR26, UR6 ;  /* 0x00000006001a7c82 */ /* 0x000fe20008000000 */
[----:B------:R-:W-:-:S03]  /*1cc0*/  UMOV UR17, UR14 ;  /* 0x0000000e00117c82 */ /* 0x000fc60008000000 */
[----:B------:R4:W-:Y:S01]  /*1cd0*/  UTMALDG.3D.2CTA [UR8], [UR28], desc[UR18] ;  /* 0x000012081c0075b4 */ /* 0x0009e20008211000 */
[----:B--2---:R-:W-:Y:S01]  /*1ce0*/  UIADD3 UR34, UPT, UPT, UR34, 0x40, URZ ;  /* 0x0000004022227890 */ /* 0x004fe2000fffe0ff */
[----:B------:R-:W-:Y:S11]  /*1cf0*/  BRA.U UP2, `(.L_x_32) ;  /* 0xfffffffd024c7547 */ /* 0x000ff6000b83ffff */
.L_x_26:
[----:B-12---:R-:W-:Y:S01]  /*1d00*/  PLOP3.LUT P0, PT, PT, PT, UP5, 0x80, 0x8 ;  /* 0x000000000008781c */ /* 0x006fe20003f0f058 */
[----:B----4-:R-:W-:Y:S01]  /*1d10*/  ULEA UR8, UR14, UR5, 0x3 ;  /* 0x000000050e087291 */ /* 0x010fe2000f8e18ff */
[----:B------:R-:W-:Y:S01]  /*1d20*/  SHF.L.U32 R2, R15, 0x1f, RZ ;  /* 0x0000001f0f027819 */ /* 0x000fe200000006ff */
[----:B------:R-:W-:-:S10]  /*1d30*/  UISETP.GT.AND UP0, UPT, UR23, UR22, UPT ;  /* 0x000000161700728c */ /* 0x000fd4000bf04270 */
[----:B------:R-:W-:Y:S01]  /*1d40*/  @!P0 SYNCS.ARRIVE.TRANS64.A1T0 RZ, [UR5+0xd8], RZ ;  /* 0x0000d8ffffff89a7 */ /* 0x000fe20008100005 */
[----:B------:R1:W2:Y:S01]  /*1d50*/  SYNCS.PHASECHK.TRANS64.TRYWAIT P0, [UR8+0x50], R2 ;  /* 0x00005002ff0075a7 */ /* 0x0002a20008001108 */
[----:B------:R-:W-:Y:S05]  /*1d60*/  BRA.U !UP0, `(.L_x_33) ;  /* 0x0000000108c07547 */ /* 0x000fea000b800000 */
[----:B------:R-:W-:Y:S01]  /*1d70*/  UIADD3 UR27, UPT, UPT, UR15, UR26, URZ ;  /* 0x0000001a0f1b7290 */ /* 0x000fe2000fffe0ff */
[----:B------:R-:W-:-:S11]  /*1d80*/  UMOV UR34, UR14 ;  /* 0x0000000e00227c82 */ /* 0x000fd60008000000 */
.L_x_39:
[----:B------:R-:W-:Y:S01]  /*1d90*/  ULEA UR17, UR34, UR5, 0x3 ;  /* 0x0000000522117291 */ /* 0x000fe2000f8e18ff */
[----:B--2---:R-:W-:Y:S01]  /*1da0*/  @P5 MOV R3, 0xa000 ;  /* 0x0000a00000035802 */ /* 0x004fe20000000f00 */
[----:B-12---:R-:W-:Y:S10]  /*1db0*/  @P0 BRA `(.L_x_34) ;  /* 0x00000000000c0947 */ /* 0x006ff40003800000 */
[----:B------:R-:W-:-:S04]  /*1dc0*/  SHF.L.U32 R5, R15, 0x1f, RZ ;  /* 0x0000001f0f057819 */ /* 0x000fc800000006ff */
[----:B------:R-:W2:Y:S02]  /*1dd0*/  SYNCS.PHASECHK.TRANS64.TRYWAIT P0, [UR17+0x50], R5 ;  /* 0x00005005ff0075a7 */ /* 0x000ea40008001111 */
[----:B--2---:R-:W-:Y:S05]  /*1de0*/  @!P0 BRA `(.L_x_35) ;  /* 0x0000008800e88947 */ /* 0x004fea0003800000 */
.L_x_34:
[----:B------:R2:W-:Y:S01]  /*1df0*/  @P5 SYNCS.ARRIVE.TRANS64 RZ, [UR17], R3 ;  /* 0x00000003ffff59a7 */ /* 0x0005e20008000011 */
[----:B------:R-:W-:-:S04]  /*1e00*/  ULOP3.LUT UR8, UR13, 0x2, URZ, 0xfc, !UPT ;  /* 0x000000020d087892 */ /* 0x000fc8000f8efcff */
[----:B------:R-:W-:-:S09]  /*1e10*/  UISETP.NE.AND UP0, UPT, UR8, 0x2, UPT ;  /* 0x000000020800788c */ /* 0x000fd2000bf05270 */
[----:B------:R-:W-:Y:S05]  /*1e20*/  BRA.U UP0, `(.L_x_36) ;  /* 0x0000000100047547 */ /* 0x000fea000b800000 */
[----:B------:R-:W-:Y:S05]  /*1e30*/  BPT.TRAP 0x1 ;  /* 0x000000040000795c */ /* 0x000fea0000300000 */
.L_x_36:
[----:B------:R-:W-:Y:S04]  /*1e40*/  BSSY.RECONVERGENT B0, `(.L_x_37) ;  /* 0x0000003000007945 */ /* 0x000fe80003800200 */
[----:B------:R-:W-:Y:S05]  /*1e50*/  @!P4 BRA `(.L_x_38) ;  /* 0x000000000004c947 */ /* 0x000fea0003800000 */
[----:B------:R-:W-:Y:S05]  /*1e60*/  BPT.TRAP 0x1 ;  /* 0x000000040000795c */ /* 0x000fea0000300000 */
.L_x_38:
[----:B------:R-:W-:Y:S05]  /*1e70*/  BSYNC.RECONVERGENT B0 ;  /* 0x0000000000007941 */ /* 0x000fea0003800200 */
.L_x_37:
        /* <DEDUP_REMOVED lines=9> */
[----:B------:R-:W-:Y:S02]  /*1f10*/  USHF.L.U32 UR18, UR26, 0x6, URZ ;  /* 0x000000061a127899 */ /* 0x000fe400080006ff */
[----:B------:R-:W-:Y:S01]  /*1f20*/  ULOP3.LUT UR17, UR17, 0xfefffff8, URZ, 0xc0, !UPT ;  /* 0xfefffff811117892 */ /* 0x000fe2000f8ec0ff */
[----:B-1----:R-:W-:Y:S01]  /*1f30*/  SHF.L.U32 R2, R15, 0x1f, RZ ;  /* 0x0000001f0f027819 */ /* 0x002fe200000006ff */
[----:B------:R-:W-:Y:S02]  /*1f40*/  UIADD3 UR16, UPT, UPT, UR16, 0x6400, URZ ;  /* 0x0000640010107890 */ /* 0x000fe4000fffe0ff */
[----:B------:R-:W-:Y:S01]  /*1f50*/  UIADD3.X UR33, UPT, UPT, URZ, UR25, URZ, UP1, !UPT ;  /* 0x00000019ff217290 */ /* 0x000fe20008ffe4ff */
[----:B------:R4:W1:Y:S01]  /*1f60*/  SYNCS.PHASECHK.TRANS64.TRYWAIT P0, [UR8+0x50], R2 ;  /* 0x00005002ff0075a7 */ /* 0x0008620008001108 */
[----:B------:R-:W-:-:S02]  /*1f70*/  ULEA UR8, UR34, UR5, 0xc ;  /* 0x0000000522087291 */ /* 0x000fc4000f8e60ff */
[----:B------:R-:W-:Y:S02]  /*1f80*/  UIADD3.X UR31, UPT, UPT, URZ, UR25, URZ, UP0, !UPT ;  /* 0x00000019ff1f7290 */ /* 0x000fe400087fe4ff */
[----:B------:R-:W-:Y:S01]  /*1f90*/  UIADD3 UR8, UPT, UPT, UR8, 0x2e400, URZ ;  /* 0x0002e40008087890 */ /* 0x000fe2000fffe0ff */
[----:B------:R-:W-:Y:S01]  /*1fa0*/  UMOV UR28, 0x0 ;  /* 0x00000000001c7882 */ /* 0x000fe20000000000 */
[----:B------:R-:W-:Y:S01]  /*1fb0*/  UMOV UR29, 0x10000000 ;  /* 0x10000000001d7882 */ /* 0x000fe20000000000 */
[----:B------:R-:W-:Y:S01]  /*1fc0*/  UMOV UR19, UR35 ;  /* 0x0000002300137c82 */ /* 0x000fe20008000000 */
[----:B------:R-:W-:Y:S01]  /*1fd0*/  UMOV UR20, UR36 ;  /* 0x0000002400147c82 */ /* 0x000fe20008000000 */
[----:B------:R-:W-:Y:S01]  /*1fe0*/  UMOV UR12, UR36 ;  /* 0x00000024000c7c82 */ /* 0x000fe20008000000 */
[----:B------:R-:W-:Y:S01]  /*1ff0*/  UMOV UR9, UR17 ;  /* 0x0000001100097c82 */ /* 0x000fe20008000000 */
[----:B------:R-:W-:Y:S01]  /*2000*/  UMOV UR10, UR18 ;  /* 0x00000012000a7c82 */ /* 0x000fe20008000000 */
[----:B------:R4:W-:Y:S01]  /*2010*/  UTMALDG.3D.2CTA [UR16], [UR32], desc[UR28] ;  /* 0x00001c10200075b4 */ /* 0x0009e20008211000 */
[----:B------:R-:W-:Y:S01]  /*2020*/  UIADD3 UR26, UPT, UPT, UR26, 0x1, URZ ;  /* 0x000000011a1a7890 */ /* 0x000fe2000fffe0ff */
[----:B------:R-:W-:-:S03]  /*2030*/  UMOV UR34, UR14 ;  /* 0x0000000e00227c82 */ /* 0x000fc60008000000 */
[----:B------:R-:W-:Y:S01]  /*2040*/  UISETP.NE.AND UP0, UPT, UR26, UR27, UPT ;  /* 0x0000001b1a00728c */ /* 0x000fe2000bf05270 */
[----:B------:R4:W-:Y:S08]  /*2050*/  UTMALDG.3D.2CTA [UR8], [UR30], desc[UR28] ;  /* 0x00001c081e0075b4 */ /* 0x0009f00008211000 */
[----:B----4-:R-:W-:Y:S05]  /*2060*/  BRA.U UP0, `(.L_x_39) ;  /* 0xfffffffd00487547 */ /* 0x010fea000b83ffff */
.L_x_33:
[C---:B-1----:R-:W-:Y:S01]  /*2070*/  LEA R2, R14.reuse, UR5, 0x3 ;  /* 0x000000050e027c11 */ /* 0x042fe2000f8e18ff */
[----:B------:R-:W-:Y:S01]  /*2080*/  NOP ;  /* 0x0000000000007918 */ /* 0x000fe20000000000 */
[----:B--2---:R-:W-:Y:S02]  /*2090*/  SHF.L.U32 R3, R13, 0x1f, RZ ;  /* 0x0000001f0d037819 */ /* 0x004fe400000006ff */
[----:B------:R-:W-:Y:S02]  /*20a0*/  LEA R4, R14, UR5, 0x4 ;  /* 0x000000050e047c11 */ /* 0x000fe4000f8e20ff */
[----:B------:R-:W1:Y:S02]  /*20b0*/  SYNCS.PHASECHK.TRANS64.TRYWAIT P0, [R2+URZ+0xe0], R3 ;  /* 0x0000e003020075a7 */ /* 0x000e6400080011ff */
[----:B-1----:R-:W-:Y:S05]  /*20c0*/  @!P0 BRA `(.L_x_40) ;  /* 0x0000008800488947 */ /* 0x002fea0003800000 */
.L_x_140:
[----:B------:R-:W2:Y:S01]  /*20d0*/  LDS.128 R4, [R4+0x170] ;  /* 0x0001700004047984 */ /* 0x000ea20000000c00 */
[----:B------:R-:W-:Y:S01]  /*20e0*/  ISETP.GE.AND P0, PT, R94, 0x1, PT ;  /* 0x000000015e00780c */ /* 0x000fe20003f06270 */
[----:B-1----:R-:W-:Y:S01]  /*20f0*/  VIADD R2, R2, 0xf0 ;  /* 0x000000f002027836 */ /* 0x002fe20000000000 */
[----:B------:R-:W-:Y:S01]  /*2100*/  @!PT LDS RZ, [RZ] ;  /* 0x00000000fffff984 */ /* 0x000fe20000000800 */
[----:B------:R-:W-:Y:S01]  /*2110*/  @!PT LDS RZ, [RZ] ;  /* 0x00000000fffff984 */ /* 0x000fe20000000800 */
[----:B------:R-:W-:Y:S01]  /*2120*/  @!PT LDS RZ, [RZ] ;  /* 0x00000000fffff984 */ /* 0x000fe20000000800 */
[----:B------:R-:W-:Y:S01]  /*2130*/  @!PT LDS RZ, [RZ] ;  /* 0x00000000fffff984 */ /* 0x000fe20000000800 */
[----:B------:R1:W-:Y:S06]  /*2140*/  MEMBAR.ALL.CTA ;  /* 0x0000000000007992 */ /* 0x0003ec0000008000 */
[----:B-1----:R-:W1:Y:S01]  /*2150*/  FENCE.VIEW.ASYNC.S ;  /* 0x00000000000073c6 */ /* 0x002e620000000000 */
[----:B------:R-:W-:-:S04]  /*2160*/  PRMT R2, RZ, 0x654, R2 ;  /* 0x00000654ff027816 */ /* 0x000fc80000000002 */
[----:B-1----:R1:W-:Y:S01]  /*2170*/  SYNCS.ARRIVE.TRANS64.RED.A1T0 RZ, [R2+URZ], RZ ;  /* 0x000000ff02ff79a7 */ /* 0x0023e200081004ff */
[----:B--2---:R-:W-:-:S13]  /*2180*/  LOP3.LUT P2, RZ, R6, 0x1, RZ, 0xc0, !PT ;  /* 0x0000000106ff7812 */ /* 0x004fda000784c0ff */
[----:B------:R-:W-:Y:S01]  /*2190*/  @P2 SHF.R.U32.HI R3, RZ, 0x10, R5 ;  /* 0x00000010ff032819 */ /* 0x000fe20000011605 */
[----:B------:R-:W-:Y:S01]  /*21a0*/  VOTEU.ANY UP0, P2 ;  /* 0x0000000000ff7886 */ /* 0x000fe20001000100 */
[----:B------:R-:W-:Y:S02]  /*21b0*/  @P2 MOV R11, R4 ;  /* 0x00000004000b2202 */ /* 0x000fe40000000f00 */
[----:B------:R-:W-:Y:S02]  /*21c0*/  @P2 R2UR.BROADCAST UR8, R3 ;  /* 0x00000000030822ca */ /* 0x000fe400008e0000 */
[----:B------:R-:W-:-:S11]  /*21d0*/  @P2 LOP3.LUT R8, R5, 0xffff, RZ, 0xc0, !PT ;  /* 0x0000ffff05082812 */ /* 0x000fd600078ec0ff */
[----:B------:R-:W-:Y:S01]  /*21e0*/  @UP0 UMOV UR36, UR8 ;  /* 0x0000000800240c82 */ /* 0x000fe20008000000 */
[----:B-1----:R-:W-:Y:S05]  /*21f0*/  @!P0 BRA `(.L_x_41) ;  /* 0x0000000000b88947 */ /* 0x002fea0003800000 */
[----:B------:R-:W3:Y:S01]  /*2200*/  LDC.64 R4, c[0x0][0xb18] ;  /* 0x0002c600ff047b82 */ /* 0x000ee20000000a00 */
[----:B------:R-:W-:-:S07]  /*2210*/  ISETP.NE.AND P3, PT, R94, 0x1, PT ;  /* 0x000000015e00780c */ /* 0x000fce0003f65270 */
[----:B------:R-:W1:Y:S08]  /*2220*/  LDC.64 R6, c[0x0][0xb10] ;  /* 0x0002c400ff067b82 */ /* 0x000e700000000a00 */
[----:B------:R-:W2:Y:S08]  /*2230*/  LDC R18, c[0x0][0xb20] ;  /* 0x0002c800ff127b82 */ /* 0x000eb00000000800 */
[----:B------:R-:W4:Y:S01]  /*2240*/  LDC R20, c[0x0][0xb0c] ;  /* 0x0002c300ff147b82 */ /* 0x000f220000000800 */
[----:B---3--:R-:W-:Y:S01]  /*2250*/  IMAD.HI.U32 R19, R0, R5, RZ ;  /* 0x0000000500137227 */ /* 0x008fe200078e00ff */
[----:B------:R-:W-:-:S03]  /*2260*/  ISETP.NE.AND P0, PT, R4, 0x1, PT ;  /* 0x000000010400780c */ /* 0x000fc60003f05270 */
[----:B------:R-:W-:-:S03]  /*2270*/  IMAD.HI.U32 R5, R8, R5, RZ ;  /* 0x0000000508057227 */ /* 0x000fc600078e00ff */
[----:B------:R-:W3:Y:S01]  /*2280*/  LDC.64 R2, c[0x0][0xb28] ;  /* 0x0002ca00ff027b82 */ /* 0x000ee20000000a00 */
[----:B-1----:R-:W-:-:S04]  /*2290*/  IMAD.HI.U32 R22, R9, R6, RZ ;  /* 0x0000000609167227 */ /* 0x002fc800078e00ff */
[----:B------:R-:W-:Y:S01]  /*22a0*/  IMAD.HI.U32 R24, R11, R6, RZ ;  /* 0x000000060b187227 */ /* 0x000fe200078e00ff */
[----:B------:R-:W-:Y:S02]  /*22b0*/  SHF.R.U32.HI R22, RZ, R7, R22 ;  /* 0x00000007ff167219 */ /* 0x000fe40000011616 */
[-C--:B--2---:R-:W-:Y:S02]  /*22c0*/  SHF.R.U32.HI R19, RZ, R18.reuse, R19 ;  /* 0x00000012ff137219 */ /* 0x084fe40000011613 */
[----:B------:R-:W-:Y:S02]  /*22d0*/  SHF.R.U32.HI R5, RZ, R18, R5 ;  /* 0x00000012ff057219 */ /* 0x000fe40000011605 */
[----:B------:R-:W-:Y:S02]  /*22e0*/  SEL R19, R0, R19, !P0 ;  /* 0x0000001300137207 */ /* 0x000fe40004000000 */
[----:B------:R-:W-:Y:S02]  /*22f0*/  SHF.R.U32.HI R24, RZ, R7, R24 ;  /* 0x00000007ff187219 */ /* 0x000fe40000011618 */
[----:B----4-:R-:W-:-:S02]  /*2300*/  ISETP.NE.AND P1, PT, R20, 0x1, PT ;  /* 0x000000011400780c */ /* 0x010fc40003f25270 */
[----:B------:R-:W-:Y:S02]  /*2310*/  SEL R5, R8, R5, !P0 ;  /* 0x0000000508057207 */ /* 0x000fe40004000000 */
[----:B------:R-:W-:Y:S02]  /*2320*/  SEL R21, R9, R22, !P1 ;  /* 0x0000001609157207 */ /* 0x000fe40004800000 */
[----:B------:R-:W-:Y:S01]  /*2330*/  SEL R7, R11, R24, !P1 ;  /* 0x000000180b077207 */ /* 0x000fe20004800000 */
[----:B---3--:R-:W-:-:S04]  /*2340*/  IMAD.HI.U32 R22, R19, R2, RZ ;  /* 0x0000000213167227 */ /* 0x008fc800078e00ff */
[----:B------:R-:W-:Y:S01]  /*2350*/  IMAD.HI.U32 R6, R21, R2, RZ ;  /* 0x0000000215067227 */ /* 0x000fe200078e00ff */
[----:B------:R-:W-:-:S04]  /*2360*/  @P3 SHF.R.U32.HI R19, RZ, R3, R22 ;  /* 0x00000003ff133219 */ /* 0x000fc80000011616 */
[----:B------:R-:W-:Y:S01]  /*2370*/  @P3 SHF.R.U32.HI R21, RZ, R3, R6 ;  /* 0x00000003ff153219 */ /* 0x000fe20000011606 */
[----:B------:R-:W-:-:S04]  /*2380*/  IMAD R19, R94, R19, RZ ;  /* 0x000000135e137224 */ /* 0x000fc800078e02ff */
[----:B------:R-:W-:Y:S01]  /*2390*/  IMAD R6, R94, R21, RZ ;  /* 0x000000155e067224 */ /* 0x000fe200078e02ff */
[C---:B------:R-:W-:Y:S02]  /*23a0*/  ISETP.GE.AND P0, PT, R5.reuse, R19, PT ;  /* 0x000000130500720c */ /* 0x040fe40003f06270 */
[----:B------:R-:W-:Y:S02]  /*23b0*/  IADD3 R19, PT, PT, -R5, RZ, RZ ;  /* 0x000000ff05137210 */ /* 0x000fe40007ffe1ff */
[----:B------:R-:W-:Y:S01]  /*23c0*/  ISETP.GE.OR P0, PT, R7, R6, P0 ;  /* 0x000000060700720c */ /* 0x000fe20000706670 */
[----:B------:R-:W-:-:S04]  /*23d0*/  IMAD.HI.U32 R6, R5, R2, RZ ;  /* 0x0000000205067227 */ /* 0x000fc800078e00ff */
[----:B------:R-:W-:Y:S01]  /*23e0*/  IMAD R8, R4, R19, R8 ;  /* 0x0000001304087224 */ /* 0x000fe200078e0208 */
[----:B------:R-:W-:-:S04]  /*23f0*/  SHF.R.U32.HI R6, RZ, R3, R6 ;  /* 0x00000003ff067219 */ /* 0x000fc80000011606 */
[----:B------:R-:W-:-:S03]  /*2400*/  SEL R6, R5, R6, !P3 ;  /* 0x0000000605067207 */ /* 0x000fc60005800000 */
[----:B------:R-:W-:-:S04]  /*2410*/  @!P0 IMAD.HI.U32 R18, R7, R2, RZ ;  /* 0x0000000207128227 */ /* 0x000fc800078e00ff */
[----:B------:R-:W-:Y:S01]  /*2420*/  IMAD.MOV R2, RZ, RZ, -R6 ;  /* 0x000000ffff027224 */ /* 0x000fe200078e0a06 */
[----:B------:R-:W-:-:S03]  /*2430*/  @!P0 SHF.R.U32.HI R18, RZ, R3, R18 ;  /* 0x00000003ff128219 */ /* 0x000fc60000011612 */
[----:B------:R-:W-:Y:S01]  /*2440*/  IMAD R2, R94, R2, R5 ;  /* 0x000000025e027224 */ /* 0x000fe200078e0205 */
        /* <DEDUP_REMOVED lines=9> */
.L_x_41:
[----:B------:R-:W1:Y:S02]  /*24e0*/  LDCU UR8, c[0x0][0xb30] ;  /* 0x00016600ff0877ac */ /* 0x000e640008000800 */
[----:B-1----:R-:W-:-:S09]  /*24f0*/  UISETP.NE.AND UP0, UPT, UR8, 0x1, UPT ;  /* 0x000000010800788c */ /* 0x002fd2000bf05270 */
[----:B------:R-:W-:Y:S05]  /*2500*/  BRA.U UP0, `(.L_x_42) ;  /* 0x0000000100407547 */ /* 0x000fea000b800000 */
[----:B------:R-:W1:Y:S08]  /*2510*/  LDC.64 R4, c[0x0][0xb10] ;  /* 0x0002c400ff047b82 */ /* 0x000e700000000a00 */
[----:B------:R-:W2:Y:S08]  /*2520*/  LDC.64 R2, c[0x0][0xb18] ;  /* 0x0002c600ff027b82 */ /* 0x000eb00000000a00 */
[----:B------:R-:W4:Y:S08]  /*2530*/  LDC R6, c[0x0][0xb20] ;  /* 0x0002c800ff067b82 */ /* 0x000f300000000800 */
[----:B------:R-:W3:Y:S01]  /*2540*/  LDC R18, c[0x0][0xb0c] ;  /* 0x0002c300ff127b82 */ /* 0x000ee20000000800 */
[----:B-1----:R-:W-:-:S05]  /*2550*/  IMAD.HI.U32 R4, R11, R4, RZ ;  /* 0x000000040b047227 */ /* 0x002fca00078e00ff */
[----:B------:R-:W-:Y:S01]  /*2560*/  SHF.R.U32.HI R4, RZ, R5, R4 ;  /* 0x00000005ff047219 */ /* 0x000fe20000011604 */
[----:B--2---:R-:W-:Y:S01]  /*2570*/  IMAD.HI.U32 R3, R8, R3, RZ ;  /* 0x0000000308037227 */ /* 0x004fe200078e00ff */
[----:B------:R-:W-:-:S04]  /*2580*/  ISETP.NE.AND P0, PT, R2, 0x1, PT ;  /* 0x000000010200780c */ /* 0x000fc80003f05270 */
[----:B----4-:R-:W-:-:S04]  /*2590*/  SHF.R.U32.HI R3, RZ, R6, R3 ;  /* 0x00000006ff037219 */ /* 0x010fc80000011603 */
[----:B------:R-:W-:Y:S02]  /*25a0*/  SEL R3, R8, R3, !P0 ;  /* 0x0000000308037207 */ /* 0x000fe40004000000 */
[----:B---3--:R-:W-:-:S04]  /*25b0*/  ISETP.NE.AND P1, PT, R18, 0x1, PT ;  /* 0x000000011200780c */ /* 0x008fc80003f25270 */
[----:B------:R-:W-:-:S05]  /*25c0*/  SEL R4, R11, R4, !P1 ;  /* 0x000000040b047207 */ /* 0x000fca0004800000 */
[----:B------:R-:W-:Y:S02]  /*25d0*/  IMAD.IADD R5, R3, 0x1, -R4 ;  /* 0x0000000103057824 */ /* 0x000fe400078e0a04 */
[----:B------:R-:W-:Y:S02]  /*25e0*/  IMAD.IADD R3, R4, 0x1, -R3 ;  /* 0x0000000104037824 */ /* 0x000fe400078e0a03 */
[----:B------:R-:W-:Y:S02]  /*25f0*/  IMAD R11, R5, R18, R11 ;  /* 0x00000012050b7224 */ /* 0x000fe400078e020b */
[----:B------:R-:W-:-:S07]  /*2600*/  IMAD R8, R3, R2, R8 ;  /* 0x0000000203087224 */ /* 0x000fce00078e0208 */
.L_x_42:
[----:B------:R-:W-:Y:S01]  /*2610*/  VIADD R14, R14, 0x1 ;  /* 0x000000010e0e7836 */ /* 0x000fe20000000000 */
[----:B------:R-:W-:Y:S01]  /*2620*/  UPLOP3.LUT UP5, UPT, UPT, UPT, UPT, 0x80, 0x8 ;  /* 0x000000000008789c */ /* 0x000fe20003faf070 */
[----:B------:R-:W-:Y:S02]  /*2630*/  IMAD.IADD R19, R11, 0x1, R120 ;  /* 0x000000010b137824 */ /* 0x000fe400078e0278 */
[----:B------:R-:W-:Y:S01]  /*2640*/  IMAD.IADD R18, R8, 0x1, R67 ;  /* 0x0000000108127824 */ /* 0x000fe200078e0243 */
[----:B------:R-:W-:-:S04]  /*2650*/  ISETP.NE.AND P0, PT, R14, 0x2, PT ;  /* 0x000000020e00780c */ /* 0x000fc80003f05270 */
[----:B------:R-:W-:Y:S02]  /*2660*/  SEL R2, RZ, 0x1, P0 ;  /* 0x00000001ff027807 */ /* 0x000fe40000000000 */
[----:B------:R-:W-:Y:S02]  /*2670*/  SEL R14, R14, RZ, P0 ;  /* 0x000000ff0e0e7207 */ /* 0x000fe40000000000 */
[----:B------:R-:W-:Y:S01]  /*2680*/  LOP3.LUT R13, R13, R2, RZ, 0x3c, !PT ;  /* 0x000000020d0d7212 */ /* 0x000fe200078e3cff */
[----:B------:R-:W-:Y:S06]  /*2690*/  @P2 BRA `(.L_x_43) ;  /* 0xfffffff000542947 */ /* 0x000fec000383ffff */
[----:B------:R-:W-:Y:S01]  /*26a0*/  UIADD3 UR5, UPT, UPT, UR5, 0x50, URZ ;  /* 0x0000005005057890 */ /* 0x000fe2000fffe0ff */
[----:B------:R-:W-:-:S03]  /*26b0*/  SHF.L.U32 R3, R15, 0x1f, RZ ;  /* 0x0000001f0f037819 */ /* 0x000fc600000006ff */
[----:B------:R-:W-:-:S09]  /*26c0*/  ULEA UR4, UR14, UR5, 0x3 ;  /* 0x000000050e047291 */ /* 0x000fd2000f8e18ff */
[----:B------:R-:W1:Y:S02]  /*26d0*/  SYNCS.PHASECHK.TRANS64.TRYWAIT P0, [UR4], R3 ;  /* 0x00000003ff0075a7 */ /* 0x000e640008001104 */
[----:B-1----:R-:W-:Y:S05]  /*26e0*/  @!P0 BRA `(.L_x_44) ;  /* 0x0000008000d48947 */ /* 0x002fea0003800000 */
.L_x_142:
[----:B------:R-:W-:-:S04]  /*26f0*/  UIADD3 UR6, UPT, UPT, UR14, 0x1, URZ ;  /* 0x000000010e067890 */ /* 0x000fc8000fffe0ff */
[----:B------:R-:W-:-:S04]  /*2700*/  UISETP.NE.AND UP0, UPT, UR6, 0xa, UPT ;  /* 0x0000000a0600788c */ /* 0x000fc8000bf05270 */
[----:B------:R-:W-:Y:S02]  /*2710*/  USEL UR7, URZ, 0x1, UP0 ;  /* 0x00000001ff077887 */ /* 0x000fe40008000000 */
[----:B------:R-:W-:-:S04]  /*2720*/  USEL UR6, UR6, URZ, UP0 ;  /* 0x000000ff06067287 */ /* 0x000fc80008000000 */
[----:B------:R-:W-:Y:S01]  /*2730*/  ULEA UR4, UR6, UR5, 0x3 ;  /* 0x0000000506047291 */ /* 0x000fe2000f8e18ff */
[----:B------:R-:W-:-:S04]  /*2740*/  LOP3.LUT R2, R15, UR7, RZ, 0x3c, !PT ;  /* 0x000000070f027c12 */ /* 0x000fc8000f8e3cff */
[----:B-1----:R-:W-:-:S04]  /*2750*/  SHF.L.U32 R3, R2, 0x1f, RZ ;  /* 0x0000001f02037819 */ /* 0x002fc800000006ff */
[----:B------:R-:W1:Y:S02]  /*2760*/  SYNCS.PHASECHK.TRANS64.TRYWAIT P0, [UR4], R3 ;  /* 0x00000003ff0075a7 */ /* 0x000e640008001104 */
[----:B-1----:R-:W-:Y:S05]  /*2770*/  @!P0 BRA `(.L_x_45) ;  /* 0x0000008000c88947 */ /* 0x002fea0003800000 */
.L_x_144:
        /* <DEDUP_REMOVED lines=9> */
.L_x_146:
        /* <DEDUP_REMOVED lines=9> */
.L_x_148:
        /* <DEDUP_REMOVED lines=9> */
.L_x_150:
        /* <DEDUP_REMOVED lines=9> */
.L_x_152:
        /* <DEDUP_REMOVED lines=9> */
.L_x_154:
        /* <DEDUP_REMOVED lines=9> */
.L_x_156:
        /* <DEDUP_REMOVED lines=9> */
.L_x_158:
[----:B------:R-:W-:-:S04]  /*2b70*/  UIADD3 UR6, UPT, UPT, UR6, 0x1, URZ ;  /* 0x0000000106067890 */ /* 0x000fc8000fffe0ff */
[----:B------:R-:W-:-:S04]  /*2b80*/  UISETP.NE.AND UP0, UPT, UR6, 0xa, UPT ;  /* 0x0000000a0600788c */ /* 0x000fc8000bf05270 */
[----:B------:R-:W-:Y:S02]  /*2b90*/  USEL UR4, URZ, 0x1, UP0 ;  /* 0x00000001ff047887 */ /* 0x000fe40008000000 */
[----:B------:R-:W-:-:S04]  /*2ba0*/  USEL UR6, UR6, URZ, UP0 ;  /* 0x000000ff06067287 */ /* 0x000fc80008000000 */
[----:B------:R-:W-:Y:S01]  /*2bb0*/  ULEA UR6, UR6, UR5, 0x3 ;  /* 0x0000000506067291 */ /* 0x000fe2000f8e18ff */
[----:B-1----:R-:W-:-:S04]  /*2bc0*/  LOP3.LUT R3, R2, UR4, RZ, 0x3c, !PT ;  /* 0x0000000402037c12 */ /* 0x002fc8000f8e3cff */
[----:B------:R-:W-:Y:S01]  /*2bd0*/  SHF.L.U32 R3, R3, 0x1f, RZ ;  /* 0x0000001f03037819 */ /* 0x000fe200000006ff */
[----:B---3--:R-:W-:-:S07]  /*2be0*/  IMAD.U32 R0, RZ, RZ, UR6 ;  /* 0x00000006ff007e24 */ /* 0x008fce000f8e00ff */
.L_x_53:
[----:B-1----:R1:W2:Y:S02]  /*2bf0*/  SYNCS.PHASECHK.TRANS64.TRYWAIT P0, [R0+URZ], R3 ;  /* 0x00000003000075a7 */ /* 0x0022a400080011ff */
[----:B--2---:R-:W-:Y:S05]  /*2c00*/  @!P0 NANOSLEEP.SYNCS 0x989680 ;  /* 0x009896800000895d */ /* 0x004fea0003900000 */
[----:B------:R-:W2:Y:S02]  /*2c10*/  @!P0 SYNCS.PHASECHK.TRANS64 P0, [R0+URZ], R3 ;  /* 0x00000003000085a7 */ /* 0x000ea400080010ff */
[----:B--2---:R-:W-:Y:S05]  /*2c20*/  @P0 EXIT ;  /* 0x000000000000094d */ /* 0x004fea0003800000 */
[----:B------:R-:W-:Y:S05]  /*2c30*/  BRA `(.L_x_53) ;  /* 0xfffffffc00ec7947 */ /* 0x000fea000383ffff */
.L_x_23:
[----:B------:R-:W-:-:S04]  /*2c40*/  UISETP.NE.AND UP1, UPT, UR4, URZ, UPT ;  /* 0x000000ff0400728c */ /* 0x000fc8000bf25270 */
[----:B------:R-:W-:-:S09]  /*2c50*/  UISETP.NE.OR UP1, UPT, UR7, 0x1, UP1 ;  /* 0x000000010700788c */ /* 0x000fd20008f25670 */
[----:B------:R-:W-:Y:S05]  /*2c60*/  BRA.U UP1, `(.L_x_54) ;  /* 0x00000005014c7547 */ /* 0x000fea000b800000 */
[----:B------:R-:W-:Y:S01]  /*2c70*/  HFMA2 R11, -RZ, RZ, 0, 0 ;  /* 0x00000000ff0b7431 */ /* 0x000fe200000001ff */
[----:B------:R-:W-:Y:S01]  /*2c80*/  ISETP.GE.U32.AND P2, PT, R10, 0x2, PT ;  /* 0x000000020a00780c */ /* 0x000fe20003f46070 */
[----:B------:R-:W-:Y:S01]  /*2c90*/  IMAD.MOV.U32 R12, RZ, RZ, 0x1 ;  /* 0x00000001ff0c7424 */ /* 0x000fe200078e00ff */
[----:B------:R-:W-:Y:S01]  /*2ca0*/  CS2R R8, SRZ ;  /* 0x0000000000087805 */ /* 0x000fe2000001ff00 */
[----:B------:R-:W-:Y:S01]  /*2cb0*/  IMAD.MOV.U32 R3, RZ, RZ, RZ ;  /* 0x000000ffff037224 */ /* 0x000fe200078e00ff */
[----:B------:R-:W-:Y:S01]  /*2cc0*/  UMOV UR6, 0x400 ;  /* 0x0000040000067882 */ /* 0x000fe20000000000 */
[----:B------:R-:W-:Y:S01]  /*2cd0*/  UMOV UR7, URZ ;  /* 0x000000ff00077c82 */ /* 0x000fe20008000000 */
[----:B------:R-:W-:-:S12]  /*2ce0*/  ULEA UR6, UR4, UR6, 0x18 ;  /* 0x0000000604067291 */ /* 0x000fd8000f8ec0ff */
.L_x_58:
[----:B------:R-:W-:Y:S02]  /*2cf0*/  LEA R0, R3, UR6, 0x3 ;  /* 0x0000000603007c11 */ /* 0x000fe4000f8e18ff */
[----:B------:R-:W-:-:S03]  /*2d00*/  SHF.L.U32 R5, R8, 0x1f, RZ ;  /* 0x0000001f08057819 */ /* 0x000fc600000006ff */
[----:B------:R-:W-:Y:S01]  /*2d10*/  VIADD R4, R0, 0x150 ;  /* 0x0000015000047836 */ /* 0x000fe20000000000 */
[----:B------:R-:W1:Y:S02]  /*2d20*/  SYNCS.PHASECHK.TRANS64.TRYWAIT P0, [R0+URZ+0x140], R5 ;  /* 0x00014005000075a7 */ /* 0x000e6400080011ff */
[----:B-1----:R-:W-:Y:S05]  /*2d30*/  @!P0 BRA `(.L_x_55) ;  /* 0x0000008000188947 */ /* 0x002fea0003800000 */
.L_x_159:
[----:B------:R-:W-:Y:S01]  /*2d40*/  ULEA UR5, UR7, UR6, 0x3 ;  /* 0x0000000607057291 */ /* 0x000fe2000f8e18ff */
[----:B------:R-:W-:Y:S01]  /*2d50*/  PRMT R4, RZ, 0x654, R4 ;  /* 0x00000654ff047816 */ /* 0x000fe20000000004 */
[----:B-1----:R-:W-:Y:S01]  /*2d60*/  @!P2 IMAD.MOV.U32 R5, RZ, RZ, 0x10 ;  /* 0x00000010ff05a424 */ /* 0x002fe200078e00ff */
[----:B------:R-:W-:Y:S01]  /*2d70*/  SHF.L.U32 R7, R12, 0x1f, RZ ;  /* 0x0000001f0c077819 */ /* 0x000fe200000006ff */
[----:B------:R-:W-:Y:S01]  /*2d80*/  UIADD3 UR4, UPT, UPT, UR5, 0xe0, URZ ;  /* 0x000000e005047890 */ /* 0x000fe2000fffe0ff */
[----:B------:R1:W-:Y:S05]  /*2d90*/  SYNCS.ARRIVE.TRANS64.RED.A1T0 RZ, [R4+URZ], RZ ;  /* 0x000000ff04ff79a7 */ /* 0x0003ea00081004ff */
[----:B------:R-:W-:Y:S01]  /*2da0*/  IMAD.U32 R13, RZ, RZ, UR4 ;  /* 0x00000004ff0d7e24 */ /* 0x000fe2000f8e00ff */
[----:B------:R-:W2:Y:S04]  /*2db0*/  SYNCS.PHASECHK.TRANS64.TRYWAIT P0, [UR5+0xf0], R7 ;  /* 0x0000f007ff0075a7 */ /* 0x000ea80008001105 */
[----:B------:R-:W-:Y:S01]  /*2dc0*/  PRMT R13, R10, 0x654, R13 ;  /* 0x000006540a0d7816 */ /* 0x000fe2000000000d */
[----:B-12---:R-:W-:Y:S06]  /*2dd0*/  @!P0 BRA `(.L_x_56) ;  /* 0x0000008000048947 */ /* 0x006fec0003800000 */
.L_x_161:
[----:B------:R-:W-:Y:S01]  /*2de0*/  ULEA UR4, UR7, UR6, 0x4 ;  /* 0x0000000607047291 */ /* 0x000fe2000f8e20ff */
[----:B------:R-:W-:Y:S01]  /*2df0*/  SEL R2, R13, R2, !P2 ;  /* 0x000000020d027207 */ /* 0x000fe20005000000 */
[----:B------:R-:W-:Y:S01]  /*2e00*/  UIADD3 UR5, UPT, UPT, UR5, 0xe0, URZ ;  /* 0x000000e005057890 */ /* 0x000fe2000fffe0ff */
[----:B-1----:R-:W-:Y:S01]  /*2e10*/  LEA R0, R11, UR6, 0x3 ;  /* 0x000000060b007c11 */ /* 0x002fe2000f8e18ff */
[----:B------:R-:W-:Y:S01]  /*2e20*/  UIADD3 UR4, UPT, UPT, UR4, 0x170, URZ ;  /* 0x0000017004047890 */ /* 0x000fe2000fffe0ff */
[----:B------:R1:W-:Y:S01]  /*2e30*/  @!P2 SYNCS.ARRIVE.TRANS64.RED RZ, [R2+URZ], R5 ;  /* 0x0000000502ffa9a7 */ /* 0x0003e200080004ff */
[----:B------:R-:W-:Y:S01]  /*2e40*/  UIADD3 UR7, UPT, UPT, UR7, 0x1, URZ ;  /* 0x0000000107077890 */ /* 0x000fe2000fffe0ff */
[----:B------:R-:W-:-:S03]  /*2e50*/  VIADD R3, R3, 0x1 ;  /* 0x0000000103037836 */ /* 0x000fc60000000000 */
[----:B------:R-:W-:Y:S02]  /*2e60*/  UISETP.NE.AND UP0, UPT, UR7, 0x2, UPT ;  /* 0x000000020700788c */ /* 0x000fe4000bf05270 */
[----:B------:R-:W-:Y:S01]  /*2e70*/  ISETP.NE.AND P0, PT, R3, 0x2, PT ;  /* 0x000000020300780c */ /* 0x000fe20003f05270 */
[----:B------:R-:W-:Y:S06]  /*2e80*/  UGETNEXTWORKID.BROADCAST [UR4], [UR5] ;  /* 0x00000000040073ca */ /* 0x000fec0008000100 */
[----:B------:R-:W-:Y:S02]  /*2e90*/  USEL UR4, URZ, 0x1, UP0 ;  /* 0x00000001ff047887 */ /* 0x000fe40008000000 */
[----:B------:R-:W-:-:S04]  /*2ea0*/  USEL UR7, UR7, URZ, UP0 ;  /* 0x000000ff07077287 */ /* 0x000fc80008000000 */
[----:B------:R-:W-:Y:S02]  /*2eb0*/  LOP3.LUT R12, R12, UR4, RZ, 0x3c, !PT ;  /* 0x000000040c0c7c12 */ /* 0x000fe4000f8e3cff */
[----:B-1----:R-:W-:-:S04]  /*2ec0*/  SHF.L.U32 R5, R9, 0x1f, RZ ;  /* 0x0000001f09057819 */ /* 0x002fc800000006ff */
[----:B------:R-:W1:Y:S02]  /*2ed0*/  SYNCS.PHASECHK.TRANS64.TRYWAIT P1, [R0+URZ+0xe0], R5 ;  /* 0x0000e005000075a7 */ /* 0x000e6400080211ff */
[----:B-1----:R-:W-:Y:S05]  /*2ee0*/  @!P1 BRA `(.L_x_57) ;  /* 0x0000007c00d89947 */ /* 0x002fea0003800000 */
.L_x_162:
[----:B------:R-:W-:Y:S01]  /*2ef0*/  LEA R4, R11, UR6, 0x4 ;  /* 0x000000060b047c11 */ /* 0x000fe2000f8e20ff */
[----:B-1----:R-:W-:Y:S01]  /*2f00*/  VIADD R0, R0, 0xf0 ;  /* 0x000000f000007836 */ /* 0x002fe20000000000 */
[----:B------:R-:W-:Y:S01]  /*2f10*/  SEL R3, R3, RZ, P0 ;  /* 0x000000ff03037207 */ /* 0x000fe20000000000 */
[----:B------:R-:W-:-:S03]  /*2f20*/  VIADD R11, R11, 0x1 ;  /* 0x000000010b0b7836 */ /* 0x000fc60000000000 */
[----:B------:R-:W1:Y:S01]  /*2f30*/  LDS.128 R4, [R4+0x170] ;  /* 0x0001700004047984 */ /* 0x000e620000000c00 */
[----:B------:R-:W-:Y:S02]  /*2f40*/  PRMT R0, RZ, 0x654, R0 ;  /* 0x00000654ff007816 */ /* 0x000fe40000000000 */
[C---:B------:R-:W-:Y:S01]  /*2f50*/  ISETP.NE.AND P1, PT, R11.reuse, 0x2, PT ;  /* 0x000000020b00780c */ /* 0x040fe20003f25270 */
[----:B------:R-:W-:Y:S01]  /*2f60*/  @!PT LDS RZ, [RZ] ;  /* 0x00000000fffff984 */ /* 0x000fe20000000800 */
[----:B------:R-:W-:Y:S01]  /*2f70*/  @!PT LDS RZ, [RZ] ;  /* 0x00000000fffff984 */ /* 0x000fe20000000800 */
[----:B------:R-:W-:Y:S01]  /*2f80*/  @!PT LDS RZ, [RZ] ;  /* 0x00000000fffff984 */ /* 0x000fe20000000800 */
[----:B------:R-:W-:Y:S01]  /*2f90*/  @!PT LDS RZ, [RZ] ;  /* 0x00000000fffff984 */ /* 0x000fe20000000800 */
[----:B------:R2:W-:Y:S06]  /*2fa0*/  MEMBAR.ALL.CTA ;  /* 0x0000000000007992 */ /* 0x0005ec0000008000 */
[----:B--2---:R-:W2:Y:S01]  /*2fb0*/  FENCE.VIEW.ASYNC.S ;  /* 0x00000000000073c6 */ /* 0x004ea20000000000 */
[----:B------:R-:W-:Y:S01]  /*2fc0*/  SEL R11, R11, RZ, P1 ;  /* 0x000000ff0b0b7207 */ /* 0x000fe20000800000 */
[----:B--2---:R2:W-:Y:S01]  /*2fd0*/  SYNCS.ARRIVE.TRANS64.RED.A1T0 RZ, [R0+URZ], RZ ;  /* 0x000000ff00ff79a7 */ /* 0x0045e200081004ff */
[----:B-1----:R-:W-:-:S02]  /*2fe0*/  LOP3.LUT P3, RZ, R6, 0x1, RZ, 0xc0, !PT ;  /* 0x0000000106ff7812 */ /* 0x002fc4000786c0ff */
[----:B------:R-:W-:-:S04]  /*2ff0*/  SEL R5, RZ, 0x1, P0 ;  /* 0x00000001ff057807 */ /* 0x000fc80000000000 */
[----:B------:R-:W-:Y:S02]  /*3000*/  LOP3.LUT R8, R8, R5, RZ, 0x3c, !PT ;  /* 0x0000000508087212 */ /* 0x000fe400078e3cff */
[----:B--2---:R-:W-:-:S04]  /*3010*/  SEL R0, RZ, 0x1, P1 ;  /* 0x00000001ff007807 */ /* 0x004fc80000800000 */
[----:B------:R-:W-:Y:S01]  /*3020*/  LOP3.LUT R9, R9, R0, RZ, 0x3c, !PT ;  /* 0x0000000009097212 */ /* 0x000fe200078e3cff */
[----:B------:R-:W-:Y:S06]  /*3030*/  @P3 BRA `(.L_x_58) ;  /* 0xfffffffc002c3947 */ /* 0x000fec000383ffff */
[----:B------:R-:W-:Y:S01]  /*3040*/  ULEA UR5, UR7, UR6, 0x3 ;  /* 0x0000000607057291 */ /* 0x000fe2000f8e18ff */
[----:B------:R-:W-:-:S08]  /*3050*/  SHF.L.U32 R3, R12, 0x1f, RZ ;  /* 0x0000001f0c037819 */ /* 0x000fd000000006ff */
[----:B------:R-:W1:Y:S02]  /*3060*/  SYNCS.PHASECHK.TRANS64 P0, [UR5+0xf0], R3 ;  /* 0x0000f003ff0075a7 */ /* 0x000e640008001005 */
[----:B-1----:R-:W-:Y:S05]  /*3070*/  @P0 BRA `(.L_x_59) ;  /* 0x0000000000080947 */ /* 0x002fea0003800000 */
[----:B------:R-:W1:Y:S02]  /*3080*/  SYNCS.PHASECHK.TRANS64.TRYWAIT P0, [UR5+0xf0], R3 ;  /* 0x0000f003ff0075a7 */ /* 0x000e640008001105 */
[----:B-1----:R-:W-:Y:S05]  /*3090*/  @!P0 BRA `(.L_x_60) ;  /* 0x0000007c00808947 */ /* 0x002fea0003800000 */
.L_x_59:
[----:B------:R-:W-:-:S04]  /*30a0*/  UIADD3 UR4, UPT, UPT, UR7, 0x1, URZ ;  /* 0x0000000107047890 */ /* 0x000fc8000fffe0ff */
[----:B------:R-:W-:-:S04]  /*30b0*/  UISETP.NE.AND UP0, UPT, UR4, 0x2, UPT ;  /* 0x000000020400788c */ /* 0x000fc8000bf05270 */
[----:B------:R-:W-:Y:S02]  /*30c0*/  USEL UR8, URZ, 0x1, UP0 ;  /* 0x00000001ff087887 */ /* 0x000fe40008000000 */
[----:B------:R-:W-:-:S04]  /*30d0*/  USEL UR4, UR4, URZ, UP0 ;  /* 0x000000ff04047287 */ /* 0x000fc80008000000 */
[----:B------:R-:W-:Y:S01]  /*30e0*/  ULEA UR4, UR4, UR6, 0x3 ;  /* 0x0000000604047291 */ /* 0x000fe2000f8e18ff */
[----:B-1----:R-:W-:-:S04]  /*30f0*/  LOP3.LUT R3, R12, UR8, RZ, 0x3c, !PT ;  /* 0x000000080c037c12 */ /* 0x002fc8000f8e3cff */
[----:B------:R-:W-:-:S04]  /*3100*/  SHF.L.U32 R0, R3, 0x1f, RZ ;  /* 0x0000001f03007819 */ /* 0x000fc800000006ff */
[----:B------:R-:W1:Y:S02]  /*3110*/  SYNCS.PHASECHK.TRANS64 P0, [UR4+0xf0], R0 ;  /* 0x0000f000ff0075a7 */ /* 0x000e640008001004 */
[----:B-1----:R-:W-:Y:S05]  /*3120*/  @P0 EXIT ;  /* 0x000000000000094d */ /* 0x002fea0003800000 */
[----:B------:R-:W-:Y:S02]  /*3130*/  SHF.L.U32 R3, R3, 0x1f, RZ ;  /* 0x0000001f03037819 */ /* 0x000fe400000006ff */
[----:B------:R-:W-:-:S07]  /*3140*/  MOV R0, UR4 ;  /* 0x0000000400007c02 */ /* 0x000fce0008000f00 */
.L_x_61:
[----:B-1----:R1:W2:Y:S02]  /*3150*/  SYNCS.PHASECHK.TRANS64.TRYWAIT P0, [R0+URZ+0xf0], R3 ;  /* 0x0000f003000075a7 */ /* 0x0022a400080011ff */
[----:B--2---:R-:W-:Y:S05]  /*3160*/  @!P0 NANOSLEEP.SYNCS 0x989680 ;  /* 0x009896800000895d */ /* 0x004fea0003900000 */
[----:B------:R-:W2:Y:S02]  /*3170*/  @!P0 SYNCS.PHASECHK.TRANS64 P0, [R0+URZ+0xf0], R3 ;  /* 0x0000f003000085a7 */ /* 0x000ea400080010ff */
[----:B--2---:R-:W-:Y:S05]  /*3180*/  @P0 EXIT ;  /* 0x000000000000094d */ /* 0x004fea0003800000 */
[----:B------:R-:W-:Y:S05]  /*3190*/  BRA `(.L_x_61) ;  /* 0xfffffffc00ec7947 */ /* 0x000fea000383ffff */
.L_x_54:
[----:B------:R-:W-:Y:S05]  /*31a0*/  BRA.U UP4, `(.L_x_62) ;  /* 0x0000001104d87547 */ /* 0x000fea000b800000 */
[----:B------:R-:W-:Y:S01]  /*31b0*/  UMOV UR7, 0x40 ;  /* 0x0000004000077882 */ /* 0x000fe20000000000 */
[----:B------:R-:W-:Y:S01]  /*31c0*/  NOP ;  /* 0x0000000000007918 */ /* 0x000fe20000000000 */
[----:B------:R-:W-:Y:S01]  /*31d0*/  ULEA UR7, UR4, UR7, 0x18 ;  /* 0x0000000704077291 */ /* 0x000fe2000f8ec0ff */
[----:B------:R-:W-:Y:S02]  /*31e0*/  UMOV UR8, 0x400 ;  /* 0x0000040000087882 */ /* 0x000fe40000000000 */
[----:B------:R-:W-:-:S06]  /*31f0*/  ULEA UR8, UR4, UR8, 0x18 ;  /* 0x0000000804087291 */ /* 0x000fcc000f8ec0ff */
[----:B------:R-:W1:Y:S02]  /*3200*/  LDS.U8 R2, [UR7+0x1c] ;  /* 0x00001c07ff027984 */ /* 0x000e640008000000 */
[----:B-1----:R-:W-:-:S13]  /*3210*/  ISETP.NE.AND P0, PT, R2, RZ, PT ;  /* 0x000000ff0200720c */ /* 0x002fda0003f05270 */
[----:B------:R-:W-:Y:S05]  /*3220*/  @P0 BRA `(.L_x_63) ;  /* 0x0000000400080947 */ /* 0x000fea0003800000 */
[----:B------:R-:W-:Y:S02]  /*3230*/  UISETP.NE.U32.AND UP0, UPT, UR6, 0x1, UPT ;  /* 0x000000010600788c */ /* 0x000fe4000bf05070 */
[----:B------:R-:W-:-:S07]  /*3240*/  UIADD3 UR9, UPT, UPT, UR7, 0x8, URZ ;  /* 0x0000000807097890 */ /* 0x000fce000fffe0ff */
[----:B------:R-:W-:Y:S05]  /*3250*/  BRA.U !UP0, `(.L_x_64) ;  /* 0x00000001089c7547 */ /* 0x000fea000b800000 */
[----:B------:R-:W-:Y:S01]  /*3260*/  ELECT P0, URZ, PT ;  /* 0x0000000000ff782f */ /* 0x000fe20003800000 */
[----:B------:R-:W-:-:S12]  /*3270*/  BSSY B0, `(.L_x_64) ;  /* 0x0000025000007945 */ /* 0x000fd80003800000 */
[----:B------:R-:W-:Y:S05]  /*3280*/  @!P0 BRA `(.L_x_65) ;  /* 0x00000000008c8947 */ /* 0x000fea0003800000 */
[----:B------:R-:W-:-:S05]  /*3290*/  UMOV UR4, 0x10 ;  /* 0x0000001000047882 */ /* 0x000fca0000000000 */
[----:B------:R-:W-:Y:S04]  /*32a0*/  DEPBAR.LE SB1, 0x36 ;  /* 0x00009d800000791a */ /* 0x000fe80000000000 */
[----:B------:R-:W1:Y:S02]  /*32b0*/  UTCATOMSWS.2CTA.FIND_AND_SET.ALIGN UP1, UR4, UR4 ;  /* 0x00000004000475e3 */ /* 0x000e640008220800 */
[----:B-1----:R-:W-:Y:S01]  /*32c0*/  MOV R11, UR4 ;  /* 0x00000004000b7c02 */ /* 0x002fe20008000f00 */
[----:B------:R-:W-:Y:S06]  /*32d0*/  BRA.U UP1, `(.L_x_66) ;  /* 0x0000000101187547 */ /* 0x000fec000b800000 */
.L_x_67:
[----:B------:R-:W-:Y:S05]  /*32e0*/  NANOSLEEP 0x64 ;  /* 0x000000640000795d */ /* 0x000fea0003800000 */
[----:B------:R-:W-:-:S05]  /*32f0*/  UMOV UR4, 0x10 ;  /* 0x0000001000047882 */ /* 0x000fca0000000000 */
[----:B------:R-:W-:Y:S04]  /*3300*/  DEPBAR.LE SB1, 0x36 ;  /* 0x00009d800000791a */ /* 0x000fe80000000000 */
[----:B------:R-:W1:Y:S02]  /*3310*/  UTCATOMSWS.2CTA.FIND_AND_SET.ALIGN UP1, UR4, UR4 ;  /* 0x00000004000475e3 */ /* 0x000e640008220800 */
[----:B-1----:R-:W-:Y:S01]  /*3320*/  MOV R11, UR4 ;  /* 0x00000004000b7c02 */ /* 0x002fe20008000f00 */
[----:B------:R-:W-:Y:S05]  /*3330*/  BRA.U !UP1, `(.L_x_67) ;  /* 0xfffffffd09e87547 */ /* 0x000fea000b83ffff */
.L_x_66:
[----:B------:R-:W1:Y:S01]  /*3340*/  LDS R5, [UR7+0x10] ;  /* 0x00001007ff057984 */ /* 0x000e620008000800 */
[----:B------:R-:W-:Y:S01]  /*3350*/  IMAD.U32 R3, RZ, RZ, UR8 ;  /* 0x00000008ff037e24 */ /* 0x000fe2000f8e00ff */
[----:B------:R-:W-:-:S03]  /*3360*/  MOV R2, UR5 ;  /* 0x0000000500027c02 */ /* 0x000fc60008000f00 */
[----:B------:R-:W-:Y:S01]  /*3370*/  VIADD R3, R3, 0x190 ;  /* 0x0000019003037836 */ /* 0x000fe20000000000 */
[----:B-1----:R-:W-:-:S04]  /*3380*/  SHF.L.U32 R5, R5, 0x1f, RZ ;  /* 0x0000001f05057819 */ /* 0x002fc800000006ff */
[----:B------:R-:W1:Y:S02]  /*3390*/  SYNCS.PHASECHK.TRANS64.TRYWAIT P0, [UR7+0x8], R5 ;  /* 0x00000805ff0075a7 */ /* 0x000e640008001107 */
[----:B-1----:R-:W-:Y:S05]  /*33a0*/  @P0 BRA `(.L_x_68) ;  /* 0x0000000000080947 */ /* 0x002fea0003800000 */
[----:B------:R-:W1:Y:S02]  /*33b0*/  SYNCS.PHASECHK.TRANS64.TRYWAIT P0, [UR7+0x8], R5 ;  /* 0x00000805ff0075a7 */ /* 0x000e640008001107 */
[----:B-1----:R-:W-:Y:S05]  /*33c0*/  @!P0 BRA `(.L_x_69) ;  /* 0x0000007800cc8947 */ /* 0x002fea0003800000 */
.L_x_68:
[----:B-1----:R-:W-:Y:S01]  /*33d0*/  HFMA2 R4, -RZ, RZ, 0, 5.9604644775390625e-08 ;  /* 0x00000001ff047431 */ /* 0x002fe200000001ff */
[----:B------:R-:W-:Y:S01]  /*33e0*/  UPRMT UR4, UR5, 0x654, UR9 ;  /* 0x0000065405047896 */ /* 0x000fe20008000009 */
[----:B------:R-:W-:Y:S01]  /*33f0*/  IMAD.MOV.U32 R6, RZ, RZ, 0xffff ;  /* 0x0000ffffff067424 */ /* 0x000fe200078e00ff */
[----:B------:R-:W-:Y:S01]  /*3400*/  PRMT R2, R2, 0x654, R3 ;  /* 0x0000065402027816 */ /* 0x000fe20000000003 */
[----:B------:R-:W-:Y:S02]  /*3410*/  IMAD.MOV.U32 R5, RZ, RZ, 0x4 ;  /* 0x00000004ff057424 */ /* 0x000fe400078e00ff */
[----:B------:R-:W-:Y:S01]  /*3420*/  IMAD.SHL.U32 R9, R11, 0x20, RZ ;  /* 0x000000200b097824 */ /* 0x000fe200078e00ff */
[----:B------:R-:W-:Y:S02]  /*3430*/  MOV R3, UR4 ;  /* 0x0000000400037c02 */ /* 0x000fe40008000f00 */
[-C--:B------:R-:W-:Y:S01]  /*3440*/  SHF.L.U32 R7, R6, R11.reuse, RZ ;  /* 0x0000000b06077219 */ /* 0x080fe200000006ff */
[----:B------:R1:W-:Y:S01]  /*3450*/  SYNCS.ARRIVE.TRANS64.RED RZ, [UR4], R5 ;  /* 0x00000005ffff79a7 */ /* 0x0003e20008000404 */
[----:B------:R-:W-:Y:S01]  /*3460*/  SHF.L.U32 R6, R4, R11, RZ ;  /* 0x0000000b04067219 */ /* 0x000fe200000006ff */
[----:B------:R1:W-:Y:S04]  /*3470*/  STS [UR8+0x190], R9 ;  /* 0x00019009ff007988 */ /* 0x0003e80008000808 */
[----:B------:R1:W-:Y:S04]  /*3480*/  STAS [R2.64], R11 ;  /* 0x0000000b02007dbd */ /* 0x0003e8000c0008ff */
[----:B------:R1:W-:Y:S04]  /*3490*/  ATOMS.OR RZ, [UR7+0x14], R7 ;  /* 0x00001407ffff798c */ /* 0x0003e8000b000007 */
[----:B------:R1:W-:Y:S04]  /*34a0*/  ATOMS.OR RZ, [UR7+0x18], R6 ;  /* 0x00001806ffff798c */ /* 0x0003e8000b000007 */
[----:B------:R1:W-:Y:S02]  /*34b0*/  ATOMS.XOR RZ, [UR7+0x10], R4 ;  /* 0x00001004ffff798c */ /* 0x0003e4000b800007 */
.L_x_65:
[----:B------:R-:W-:Y:S05]  /*34c0*/  BSYNC B0 ;  /* 0x0000000000007941 */ /* 0x000fea0003800000 */
.L_x_64:
[----:B------:R-:W-:Y:S05]  /*34d0*/  BRA.U UP0, `(.L_x_70) ;  /* 0x00000001006c7547 */ /* 0x000fea000b800000 */
[----:B------:R-:W-:-:S03]  /*34e0*/  UMOV UR4, 0xffffffff ;  /* 0xffffffff00047882 */ /* 0x000fc60000000000 */
[----:B------:R-:W-:Y:S05]  /*34f0*/  BRA.DIV UR4, `(.L_x_71) ;  /* 0x0000007a04987947 */ /* 0x000fea000b800000 */
[----:B------:R-:W-:-:S13]  /*3500*/  ELECT P6, URZ, PT ;  /* 0x0000000000ff782f */ /* 0x000fda00038c0000 */
.L_x_166:
[----:B------:R-:W-:Y:S05]  /*3510*/  @!P6 BRA `(.L_x_70) ;  /* 0x00000000005ce947 */ /* 0x000fea0003800000 */
[----:B-1----:R-:W1:Y:S02]  /*3520*/  LDS R3, [UR7+0x10] ;  /* 0x00001007ff037984 */ /* 0x002e640008000800 */
[----:B-1----:R-:W-:-:S04]  /*3530*/  SHF.L.U32 R3, R3, 0x1f, RZ ;  /* 0x0000001f03037819 */ /* 0x002fc800000006ff */
[----:B------:R-:W1:Y:S02]  /*3540*/  SYNCS.PHASECHK.TRANS64.TRYWAIT P0, [UR7+0x8], R3 ;  /* 0x00000803ff0075a7 */ /* 0x000e640008001107 */
[----:B-1----:R-:W-:Y:S05]  /*3550*/  @P0 BRA `(.L_x_72) ;  /* 0x0000000000080947 */ /* 0x002fea0003800000 */
[----:B------:R-:W1:Y:S02]  /*3560*/  SYNCS.PHASECHK.TRANS64.TRYWAIT P0, [UR7+0x8], R3 ;  /* 0x00000803ff0075a7 */ /* 0x000e640008001107 */
[----:B-1----:R-:W-:Y:S05]  /*3570*/  @!P0 BRA `(.L_x_73) ;  /* 0x0000007800988947 */ /* 0x002fea0003800000 */
.L_x_72:
[----:B------:R-:W2:Y:S01]  /*3580*/  LDS R5, [UR8+0x190] ;  /* 0x00019008ff057984 */ /* 0x000ea20008000800 */
[----:B-1----:R-:W-:Y:S02]  /*3590*/  HFMA2 R2, -RZ, RZ, 0, 5.9604644775390625e-08 ;  /* 0x00000001ff027431 */ /* 0x002fe400000001ff */
[----:B------:R-:W-:Y:S01]  /*35a0*/  IMAD.MOV.U32 R3, RZ, RZ, 0xffff ;  /* 0x0000ffffff037424 */ /* 0x000fe200078e00ff */
[----:B------:R-:W-:Y:S01]  /*35b0*/  UPRMT UR4, UR5, 0x654, UR9 ;  /* 0x0000065405047896 */ /* 0x000fe20008000009 */
[----:B--2---:R-:W-:-:S03]  /*35c0*/  IMAD.SHL.U32 R4, R5, 0x20, RZ ;  /* 0x0000002005047824 */ /* 0x004fc600078e00ff */
[-C--:B------:R-:W-:Y:S02]  /*35d0*/  SHF.L.U32 R3, R3, R5.reuse, RZ ;  /* 0x0000000503037219 */ /* 0x080fe400000006ff */
[----:B------:R-:W-:Y:S01]  /*35e0*/  SHF.L.U32 R5, R2, R5, RZ ;  /* 0x0000000502057219 */ /* 0x000fe200000006ff */
[----:B------:R2:W-:Y:S04]  /*35f0*/  STS [UR8+0x190], R4 ;  /* 0x00019004ff007988 */ /* 0x0005e80008000808 */
[----:B------:R2:W-:Y:S04]  /*3600*/  ATOMS.OR RZ, [UR7+0x14], R3 ;  /* 0x00001403ffff798c */ /* 0x0005e8000b000007 */
[----:B------:R2:W-:Y:S01]  /*3610*/  ATOMS.OR RZ, [UR7+0x18], R5 ;  /* 0x00001805ffff798c */ /* 0x0005e2000b000007 */
[----:B------:R-:W-:Y:S03]  /*3620*/  SYNCS.ARRIVE.TRANS64.RED.A1T0 RZ, [UR4], RZ ;  /* 0x000000ffffff79a7 */ /* 0x000fe60008100404 */
[----:B------:R2:W-:Y:S01]  /*3630*/  ATOMS.XOR RZ, [UR7+0x10], R2 ;  /* 0x00001002ffff798c */ /* 0x0005e2000b800007 */
[----:B------:R-:W-:Y:S05]  /*3640*/  BRA `(.L_x_70) ;  /* 0x0000000000107947 */ /* 0x000fea0003800000 */
.L_x_63:
[----:B------:R-:W-:-:S05]  /*3650*/  MOV R2, 0xffffffff ;  /* 0xffffffff00027802 */ /* 0x000fca0000000f00 */
[----:B------:R1:W-:Y:S02]  /*3660*/  STS [UR8+0x190], R2 ;  /* 0x00019002ff007988 */ /* 0x0003e40008000808 */
[----:B-1----:R-:W-:Y:S02]  /*3670*/  MOV R2, 0x3690 ;  /* 0x0000369000027802 */ /* 0x002fe40000000f00 */
[----:B-----5:R-:W-:Y:S05]  /*3680*/  CALL.REL.NOINC `($__internal_1_$__cuda_sm10x_tcgen05_guardrail_trap_phase_invalid_during_alloc) ;  /* 0x0000007c00e47944 */ /* 0x020fea0003c00000 */
.L_x_70:
[----:B------:R-:W-:Y:S05]  /*3690*/  WARPSYNC.ALL ;  /* 0x0000000000007948 */ /* 0x000fea0003800000 */
[----:B------:R-:W3:Y:S01]  /*36a0*/  S2UR UR7, SR_CgaCtaId ;  /* 0x00000000000779c3 */ /* 0x000ee20000008800 */
[----:B------:R-:W-:Y:S01]  /*36b0*/  UMOV UR4, 0x400 ;  /* 0x0000040000047882 */ /* 0x000fe20000000000 */
[----:B------:R-:W-:-:S06]  /*36c0*/  NOP ;  /* 0x0000000000007918 */ /* 0x000fcc0000000000 */
[----:B------:R-:W-:Y:S06]  /*36d0*/  BAR.ARV 0x6, 0xa0 ;  /* 0x0182800000007b1d */ /* 0x000fec0000002000 */
[----:B------:R-:W4:Y:S01]  /*36e0*/  LDCU UR8, c[0x0][0x38c] ;  /* 0x00007180ff0877ac */ /* 0x000f220008000800 */
[----:B------:R-:W-:Y:S01]  /*36f0*/  LOP3.LUT R0, R0, 0xffff, RZ, 0xc0, !PT ;  /* 0x0000ffff00007812 */ /* 0x000fe200078ec0ff */
[----:B-1----:R-:W-:Y:S01]  /*3700*/  IMAD.MOV.U32 R9, RZ, RZ, 0x1 ;  /* 0x00000001ff097424 */ /* 0x002fe200078e00ff */
[----:B------:R-:W-:Y:S01]  /*3710*/  LOP3.LUT R8, R8, 0xffff, RZ, 0xc0, !PT ;  /* 0x0000ffff08087812 */ /* 0x000fe200078ec0ff */
[----:B------:R-:W-:Y:S01]  /*3720*/  UMOV UR19, URZ ;  /* 0x000000ff00137c82 */ /* 0x000fe20008000000 */
[----:B------:R-:W-:Y:S01]  /*3730*/  R2UR UR11, R0 ;  /* 0x00000000000b72ca */ /* 0x000fe200000e0000 */
[----:B------:R-:W-:Y:S01]  /*3740*/  UMOV UR18, URZ ;  /* 0x000000ff00127c82 */ /* 0x000fe20008000000 */
[----:B------:R-:W-:Y:S01]  /*3750*/  R2UR UR12, R8 ;  /* 0x00000000080c72ca */ /* 0x000fe200000e0000 */
[----:B------:R-:W-:Y:S01]  /*3760*/  IMAD.MOV.U32 R8, RZ, RZ, RZ ;  /* 0x000000ffff087224 */ /* 0x000fe200078e00ff */
[----:B------:R-:W-:Y:S01]  /*3770*/  UMOV UR17, URZ ;  /* 0x000000ff00117c82 */ /* 0x000fe20008000000 */
[----:B---3--:R-:W-:-:S02]  /*3780*/  ULEA UR7, UR7, UR4, 0x18 ;  /* 0x0000000407077291 */ /* 0x008fc4000f8ec0ff */
[----:B------:R-:W-:Y:S02]  /*3790*/  UISETP.NE.AND UP2, UPT, UR6, URZ, UPT ;  /* 0x000000ff0600728c */ /* 0x000fe4000bf45270 */
[----:B------:R-:W-:Y:S02]  /*37a0*/  UIADD3 UR13, UPT, UPT, UR7, 0x6400, URZ ;  /* 0x00006400070d7890 */ /* 0x000fe4000fffe0ff */
[----:B------:R-:W-:Y:S02]  /*37b0*/  UIADD3 UR14, UPT, UPT, UR7, 0x2e400, URZ ;  /* 0x0002e400070e7890 */ /* 0x000fe4000fffe0ff */
[----:B----4-:R-:W-:Y:S01]  /*37c0*/  UIADD3 UR8, UPT, UPT, UR8, 0x3f, URZ ;  /* 0x0000003f08087890 */ /* 0x010fe2000fffe0ff */
[----:B--2---:R-:W1:Y:S01]  /*37d0*/  LDS R2, [UR7+0x190] ;  /* 0x00019007ff027984 */ /* 0x004e620008000800 */
[----:B------:R-:W-:Y:S02]  /*37e0*/  USHF.R.U32.HI UR13, URZ, 0x4, UR13 ;  /* 0x00000004ff0d7899 */ /* 0x000fe4000801160d */
[----:B------:R-:W-:-:S02]  /*37f0*/  USHF.R.S32.HI UR4, URZ, 0x1f, UR8 ;  /* 0x0000001fff047899 */ /* 0x000fc40008011408 */
[----:B------:R-:W-:Y:S02]  /*3800*/  USHF.R.U32.HI UR14, URZ, 0x4, UR14 ;  /* 0x00000004ff0e7899 */ /* 0x000fe4000801160e */
[----:B------:R-:W-:Y:S02]  /*3810*/  ULEA.HI UR4, UR4, UR8, URZ, 0x6 ;  /* 0x0000000804047291 */ /* 0x000fe4000f8f30ff */
[----:B------:R-:W-:Y:S02]  /*3820*/  ULOP3.LUT UR13, UR13, 0x3fff, URZ, 0xc0, !UPT ;  /* 0x00003fff0d0d7892 */ /* 0x000fe4000f8ec0ff */
[----:B------:R-:W-:Y:S02]  /*3830*/  USHF.R.S32.HI UR4, URZ, 0x6, UR4 ;  /* 0x00000006ff047899 */ /* 0x000fe40008011404 */
[----:B------:R-:W-:Y:S02]  /*3840*/  ULOP3.LUT UR14, UR14, 0x3fff, URZ, 0xc0, !UPT ;  /* 0x00003fff0e0e7892 */ /* 0x000fe4000f8ec0ff */
[----:B------:R-:W-:Y:S01]  /*3850*/  UISETP.LT.AND UP0, UPT, UR4, 0x1, UPT ;  /* 0x000000010400788c */ /* 0x000fe2000bf01270 */
[----:B------:R-:W-:Y:S01]  /*3860*/  UMOV UR28, 0x0 ;  /* 0x00000000001c7882 */ /* 0x000fe20000000000 */
[----:B------:R-:W-:Y:S01]  /*3870*/  UMOV UR29, 0x10100010 ;  /* 0x10100010001d7882 */ /* 0x000fe20000000000 */
[----:B------:R-:W-:-:S02]  /*3880*/  ULOP3.LUT UR13, UR13, 0x10000, URZ, 0xfc, !UPT ;  /* 0x000100000d0d7892 */ /* 0x000fc4000f8efcff */
[----:B------:R-:W-:Y:S02]  /*3890*/  ULOP3.LUT UR14, UR14, 0x10000, URZ, 0xfc, !UPT ;  /* 0x000100000e0e7892 */ /* 0x000fe4000f8efcff */
[----:B------:R-:W-:Y:S01]  /*38a0*/  USEL UR20, UR4, 0x1, !UP0 ;  /* 0x0000000104147887 */ /* 0x000fe2000c000000 */
[----:B------:R-:W-:Y:S01]  /*38b0*/  UMOV UR26, 0x0 ;  /* 0x00000000001a7882 */ /* 0x000fe20000000000 */
[----:B------:R-:W-:Y:S01]  /*38c0*/  UMOV UR27, 0x10100010 ;  /* 0x10100010001b7882 */ /* 0x000fe20000000000 */
[----:B------:R-:W-:Y:S01]  /*38d0*/  UMOV UR24, 0x0 ;  /* 0x0000000000187882 */ /* 0x000fe20000000000 */
[----:B------:R-:W-:Y:S01]  /*38e0*/  UMOV UR25, 0x10100010 ;  /* 0x1010001000197882 */ /* 0x000fe20000000000 */
[----:B------:R-:W-:Y:S01]  /*38f0*/  UMOV UR22, 0x0 ;  /* 0x0000000000167882 */ /* 0x000fe20000000000 */
[----:B------:R-:W-:Y:S01]  /*3900*/  UMOV UR23, 0x10100010 ;  /* 0x1010001000177882 */ /* 0x000fe20000000000 */
[----:B-1----:R-:W-:Y:S02]  /*3910*/  R2UR UR21, R2 ;  /* 0x00000000021572ca */ /* 0x002fe400000e0000 */
[----:B------:R-:W-:-:S13]  /*3920*/  CS2R R2, SRZ ;  /* 0x0000000000027805 */ /* 0x000fda000001ff00 */
.L_x_81:
[C---:B------:R-:W-:Y:S02]  /*3930*/  LEA R0, R8.reuse, UR7, 0x3 ;  /* 0x0000000708007c11 */ /* 0x040fe4000f8e18ff */
[----:B------:R-:W-:Y:S02]  /*3940*/  SHF.L.U32 R5, R3, 0x1f, RZ ;  /* 0x0000001f03057819 */ /* 0x000fe400000006ff */
[----:B------:R-:W-:Y:S02]  /*3950*/  LEA R4, R8, UR7, 0x4 ;  /* 0x0000000708047c11 */ /* 0x000fe4000f8e20ff */
[----:B------:R-:W1:Y:S02]  /*3960*/  SYNCS.PHASECHK.TRANS64.TRYWAIT P0, [R0+URZ+0xe0], R5 ;  /* 0x0000e005000075a7 */ /* 0x000e6400080011ff */
[----:B-1-34-:R-:W-:Y:S05]  /*3970*/  @!P0 BRA `(.L_x_74) ;  /* 0x0000007400b08947 */ /* 0x01afea0003800000 */
.L_x_167:
[----:B-1----:R-:W1:Y:S01]  /*3980*/  LDS.128 R4, [R4+0x170] ;  /* 0x0001700004047984 */ /* 0x002e620000000c00 */
[----:B------:R-:W-:Y:S02]  /*3990*/  VIADD R0, R0, 0xf0 ;  /* 0x000000f000007836 */ /* 0x000fe40000000000 */
[----:B------:R-:W-:Y:S01]  /*39a0*/  VIADD R8, R8, 0x1 ;  /* 0x0000000108087836 */ /* 0x000fe20000000000 */
[----:B------:R-:W-:Y:S01]  /*39b0*/  @!PT LDS RZ, [RZ] ;  /* 0x00000000fffff984 */ /* 0x000fe20000000800 */
[----:B------:R-:W-:Y:S01]  /*39c0*/  @!PT LDS RZ, [RZ] ;  /* 0x00000000fffff984 */ /* 0x000fe20000000800 */
[----:B------:R-:W-:Y:S01]  /*39d0*/  @!PT LDS RZ, [RZ] ;  /* 0x00000000fffff984 */ /* 0x000fe20000000800 */
[----:B------:R-:W-:Y:S01]  /*39e0*/  @!PT LDS RZ, [RZ] ;  /* 0x00000000fffff984 */ /* 0x000fe20000000800 */
[----:B------:R2:W-:Y:S06]  /*39f0*/  MEMBAR.ALL.CTA ;  /* 0x0000000000007992 */ /* 0x0005ec0000008000 */
[----:B--2---:R-:W2:Y:S01]  /*3a00*/  FENCE.VIEW.ASYNC.S ;  /* 0x00000000000073c6 */ /* 0x004ea20000000000 */
[----:B------:R-:W-:-:S04]  /*3a10*/  PRMT R0, RZ, 0x654, R0 ;  /* 0x00000654ff007816 */ /* 0x000fc80000000000 */
[----:B--2---:R2:W-:Y:S01]  /*3a20*/  SYNCS.ARRIVE.TRANS64.RED.A1T0 RZ, [R0+URZ], RZ ;  /* 0x000000ff00ff79a7 */ /* 0x0045e200081004ff */
[----:B-1----:R-:W-:Y:S01]  /*3a30*/  LOP3.LUT P1, RZ, R6, 0x1, RZ, 0xc0, !PT ;  /* 0x0000000106ff7812 */ /* 0x002fe2000782c0ff */
[----:B--2---:R-:W-:-:S12]  /*3a40*/  BRA.U UP2, `(.L_x_75) ;  /* 0x0000000502087547 */ /* 0x004fd8000b800000 */
[----:B------:R-:W1:Y:S01]  /*3a50*/  LDCU UR8, c[0x0][0x38c] ;  /* 0x00007180ff0877ac */ /* 0x000e620008000800 */
[----:B------:R-:W-:Y:S02]  /*3a60*/  PLOP3.LUT P2, PT, PT, PT, PT, 0x80, 0x8 ;  /* 0x000000000008781c */ /* 0x000fe40003f4f070 */
[----:B------:R-:W-:Y:S01]  /*3a70*/  SHF.L.U32 R5, R9, 0x1f, RZ ;  /* 0x0000001f09057819 */ /* 0x000fe200000006ff */
[----:B------:R-:W-:Y:S02]  /*3a80*/  ULEA UR9, UR19, UR7, 0x3 ;  /* 0x0000000713097291 */ /* 0x000fe4000f8e18ff */
[----:B------:R-:W-:Y:S02]  /*3a90*/  ULEA UR10, UR19, UR21, 0x6 ;  /* 0x00000015130a7291 */ /* 0x000fe4000f8e30ff */
[----:B-1----:R-:W-:-:S06]  /*3aa0*/  UISETP.GE.AND UP0, UPT, UR8, 0x1, UPT ;  /* 0x000000010800788c */ /* 0x002fcc000bf06270 */
[----:B------:R-:W-:-:S05]  /*3ab0*/  PLOP3.LUT P0, PT, PT, PT, UP0, 0x80, 0x8 ;  /* 0x000000000008781c */ /* 0x000fca0003f0f008 */
[----:B------:R-:W-:-:S08]  /*3ac0*/  @UP0 ULEA UR8, UR18, UR7, 0x3 ;  /* 0x0000000712080291 */ /* 0x000fd0000f8e18ff */
[----:B------:R-:W-:-:S04]  /*3ad0*/  @P0 SHF.L.U32 R0, R2, 0x1f, RZ ;  /* 0x0000001f02000819 */ /* 0x000fc800000006ff */
[----:B------:R1:W2:Y:S01]  /*3ae0*/  @P0 SYNCS.PHASECHK.TRANS64.TRYWAIT P2, [UR8], R0 ;  /* 0x00000000ff0005a7 */ /* 0x0002a20008041108 */
[----:B------:R-:W3:Y:S02]  /*3af0*/  SYNCS.PHASECHK.TRANS64.TRYWAIT P0, [UR9+0x120], R5 ;  /* 0x00012005ff0075a7 */ /* 0x000ee40008001109 */
[----:B-123--:R-:W-:Y:S05]  /*3b00*/  @!P0 BRA `(.L_x_76) ;  /* 0x0000007400608947 */ /* 0x00efea0003800000 */
.L_x_169:
[----:B------:R-:W-:Y:S01]  /*3b10*/  UMOV UR16, UR17 ;  /* 0x0000001100107c82 */ /* 0x000fe20008000000 */
[----:B------:R-:W-:Y:S05]  /*3b20*/  BRA.U !UP0, `(.L_x_77) ;  /* 0x0000000108c07547 */ /* 0x000fea000b800000 */
[----:B------:R-:W-:Y:S02]  /*3b30*/  UIADD3 UR16, UPT, UPT, UR20, UR17, URZ ;  /* 0x0000001114107290 */ /* 0x000fe4000fffe0ff */
[----:B------:R-:W-:Y:S01]  /*3b40*/  UPLOP3.LUT UP3, UPT, UPT, UPT, UPT, 0x40, 0x4 ;  /* 0x000000000004789c */ /* 0x000fe20003f6e870 */
[----:B------:R-:W-:Y:S01]  /*3b50*/  UMOV UR15, UR4 ;  /* 0x00000004000f7c82 */ /* 0x000fe20008000000 */
[----:B------:R-:W-:-:S09]  /*3b60*/  UMOV UR46, UR18 ;  /* 0x00000012002e7c82 */ /* 0x000fd20008000000 */
.L_x_80:
[----:B--2---:R-:W-:Y:S01]  /*3b70*/  ULEA UR8, UR46, UR7, 0x3 ;  /* 0x000000072e087291 */ /* 0x004fe2000f8e18ff */
[----:B---3--:R-:W-:Y:S11]  /*3b80*/  @P2 BRA `(.L_x_78) ;  /* 0x00000000000c2947 */ /* 0x008ff60003800000 */
[----:B-1----:R-:W-:Y:S04]  /*3b90*/  SHF.L.U32 R5, R2, 0x1f, RZ ;  /* 0x0000001f02057819 */ /* 0x002fe800000006ff */
[----:B------:R-:W1:Y:S02]  /*3ba0*/  SYNCS.PHASECHK.TRANS64.TRYWAIT P0, [UR8], R5 ;  /* 0x00000005ff0075a7 */ /* 0x000e640008001108 */
[----:B-1----:R-:W-:Y:S05]  /*3bb0*/  @!P0 BRA `(.L_x_79) ;  /* 0x00000074004c8947 */ /* 0x002fea0003800000 */
.L_x_78:
[----:B------:R-:W-:Y:S01]  /*3bc0*/  UISETP.NE.AND UP0, UPT, UR15, 0x1, UPT ;  /* 0x000000010f00788c */ /* 0x000fe2000bf05270 */
[----:B------:R-:W-:Y:S01]  /*3bd0*/  PLOP3.LUT P2, PT, PT, PT, PT, 0x80, 0x8 ;  /* 0x000000000008781c */ /* 0x000fe20003f4f070 */
[----:B------:R-:W-:Y:S02]  /*3be0*/  UIADD3 UR18, UPT, UPT, UR46, 0x1, URZ ;  /* 0x000000012e127890 */ /* 0x000fe4000fffe0ff */
[----:B------:R-:W-:Y:S02]  /*3bf0*/  ULEA UR32, UR46, UR14, 0x8 ;  /* 0x0000000e2e207291 */ /* 0x000fe4000f8e40ff */
[----:B------:R-:W-:Y:S01]  /*3c00*/  UISETP.NE.AND UP1, UPT, UR18, 0xa, UPT ;  /* 0x0000000a1200788c */ /* 0x000fe2000bf25270 */
[----:B------:R-:W-:Y:S01]  /*3c10*/  PLOP3.LUT P0, PT, PT, PT, UP0, 0x80, 0x8 ;  /* 0x000000000008781c */ /* 0x000fe20003f0f008 */
[----:B------:R-:W-:Y:S02]  /*3c20*/  UIADD3 UR44, UPT, UPT, UR32, 0x2, URZ ;  /* 0x00000002202c7890 */ /* 0x000fe4000fffe0ff */
[----:B------:R-:W-:Y:S02]  /*3c30*/  USEL UR31, URZ, 0x1, UP1 ;  /* 0x00000001ff1f7887 */ /* 0x000fe40008800000 */
[----:B------:R-:W-:Y:S02]  /*3c40*/  USEL UR18, UR18, URZ, UP1 ;  /* 0x000000ff12127287 */ /* 0x000fe40008800000 */
[----:B------:R-:W-:Y:S02]  /*3c50*/  UIADD3 UR40, UPT, UPT, UR32, 0x4, URZ ;  /* 0x0000000420287890 */ /* 0x000fe4000fffe0ff */
[----:B------:R-:W-:Y:S01]  /*3c60*/  @UP0 ULEA UR30, UR18, UR7, 0x3 ;  /* 0x00000007121e0291 */ /* 0x000fe2000f8e18ff */
[----:B------:R-:W-:Y:S01]  /*3c70*/  LOP3.LUT R2, R2, UR31, RZ, 0x3c, !PT ;  /* 0x0000001f02027c12 */ /* 0x000fe2000f8e3cff */
[----:B------:R-:W-:Y:S02]  /*3c80*/  UIADD3 UR36, UPT, UPT, UR32, 0x6, URZ ;  /* 0x0000000620247890 */ /* 0x000fe4000fffe0ff */
[----:B------:R-:W-:Y:S01]  /*3c90*/  UIADD3 UR8, UPT, UPT, UR8, 0x50, URZ ;  /* 0x0000005008087890 */ /* 0x000fe2000fffe0ff */
[----:B-1----:R-:W-:Y:S01]  /*3ca0*/  @P0 SHF.L.U32 R0, R2, 0x1f, RZ ;  /* 0x0000001f02000819 */ /* 0x002fe200000006ff */
[----:B------:R-:W-:Y:S02]  /*3cb0*/  UIADD3 UR17, UPT, UPT, UR17, 0x1, URZ ;  /* 0x0000000111117890 */ /* 0x000fe4000fffe0ff */
[----:B------:R-:W-:Y:S01]  /*3cc0*/  UIADD3 UR15, UPT, UPT, UR15, -0x1, URZ ;  /* 0xffffffff0f0f7890 */ /* 0x000fe2000fffe0ff */
[----:B------:R2:W3:Y:S01]  /*3cd0*/  @P0 SYNCS.PHASECHK.TRANS64.TRYWAIT P2, [UR30], R0 ;  /* 0x00000000ff0005a7 */ /* 0x0004e2000804111e */
[----:B------:R-:W-:Y:S02]  /*3ce0*/  ULEA UR30, UR46, UR13, 0xa ;  /* 0x0000000d2e1e7291 */ /* 0x000fe4000f8e50ff */
[----:B------:R-:W-:Y:S02]  /*3cf0*/  UISETP.NE.AND UP0, UPT, UR17, UR16, UPT ;  /* 0x000000101100728c */ /* 0x000fe4000bf05270 */
[----:B------:R-:W-:Y:S02]  /*3d00*/  UIADD3 UR42, UPT, UPT, UR30, 0x2, URZ ;  /* 0x000000021e2a7890 */ /* 0x000fe4000fffe0ff */
[----:B------:R-:W-:Y:S02]  /*3d10*/  UIADD3 UR38, UPT, UPT, UR30, 0x4, URZ ;  /* 0x000000041e267890 */ /* 0x000fe4000fffe0ff */
[----:B------:R-:W-:Y:S01]  /*3d20*/  UIADD3 UR34, UPT, UPT, UR30, 0x6, URZ ;  /* 0x000000061e227890 */ /* 0x000fe2000fffe0ff */
[----:B------:R-:W-:Y:S01]  /*3d30*/  UMOV UR33, 0x40004040 ;  /* 0x4000404000217882 */ /* 0x000fe20000000000 */
[----:B------:R-:W-:Y:S01]  /*3d40*/  UMOV UR31, 0x40004040 ;  /* 0x40004040001f7882 */ /* 0x000fe20000000000 */
[----:B------:R-:W-:Y:S01]  /*3d50*/  UMOV UR45, 0x40004040 ;  /* 0x40004040002d7882 */ /* 0x000fe20000000000 */
[----:B------:R2:W-:Y:S01]  /*3d60*/  UTCHMMA.2CTA gdesc[UR30], gdesc[UR32], tmem[UR10], tmem[UR28], idesc[UR29], UP3 ;  /* 0x00ff1c201e0075ea */ /* 0x0005e20009a0000a */
[----:B------:R-:W-:Y:S01]  /*3d70*/  UPLOP3.LUT UP3, UPT, UPT, UPT, UPT, 0x80, 0x8 ;  /* 0x000000000008789c */ /* 0x000fe20003f6f070 */
[----:B------:R-:W-:Y:S01]  /*3d80*/  UMOV UR43, 0x40004040 ;  /* 0x40004040002b7882 */ /* 0x000fe20000000000 */
[----:B------:R-:W-:Y:S01]  /*3d90*/  UMOV UR41, 0x40004040 ;  /* 0x4000404000297882 */ /* 0x000fe20000000000 */
[----:B------:R2:W-:Y:S01]  /*3da0*/  UTCHMMA.2CTA gdesc[UR42], gdesc[UR44], tmem[UR10], tmem[UR26], idesc[UR27], UPT ;  /* 0x00ff1a2c2a0075ea */ /* 0x0005e2000ba0000a */
[----:B------:R-:W-:Y:S01]  /*3db0*/  UMOV UR39, 0x40004040 ;  /* 0x4000404000277882 */ /* 0x000fe20000000000 */
[----:B------:R-:W-:Y:S01]  /*3dc0*/  UMOV UR37, 0x40004040 ;  /* 0x4000404000257882 */ /* 0x000fe20000000000 */
[----:B------:R-:W-:Y:S01]  /*3dd0*/  UMOV UR35, 0x40004040 ;  /* 0x4000404000237882 */ /* 0x000fe20000000000 */
[----:B------:R2:W-:Y:S01]  /*3de0*/  UTCHMMA.2CTA gdesc[UR38], gdesc[UR40], tmem[UR10], tmem[UR24], idesc[UR25], UPT ;  /* 0x00ff1828260075ea */ /* 0x0005e2000ba0000a */
[----:B------:R2:W-:Y:S01]  /*3df0*/  UTCHMMA.2CTA gdesc[UR34], gdesc[UR36], tmem[UR10], tmem[UR22], idesc[UR23], UPT ;  /* 0x00ff1624220075ea */ /* 0x0005e2000ba0000a */
[----:B------:R2:W-:Y:S01]  /*3e00*/  UTCBAR.2CTA.MULTICAST [UR8], URZ, UR12 ;  /* 0x000000ff080073e9 */ /* 0x0005e2000820080c */
[----:B------:R-:W-:Y:S01]  /*3e10*/  UMOV UR46, UR18 ;  /* 0x00000012002e7c82 */ /* 0x000fe20008000000 */
[----:B------:R-:W-:Y:S05]  /*3e20*/  BRA.U UP0, `(.L_x_80) ;  /* 0xfffffffd00507547 */ /* 0x000fea000b83ffff */
.L_x_77:
[----:B------:R-:W-:Y:S01]  /*3e30*/  UIADD3 UR9, UPT, UPT, UR9, 0x100, URZ ;  /* 0x0000010009097890 */ /* 0x000fe2000fffe0ff */
[----:B------:R-:W-:-:S08]  /*3e40*/  UMOV UR17, UR16 ;  /* 0x0000001000117c82 */ /* 0x000fd00008000000 */
[----:B------:R4:W-:Y:S01]  /*3e50*/  UTCBAR.2CTA.MULTICAST [UR9], URZ, UR11 ;  /* 0x000000ff090073e9 */ /* 0x0009e2000820080b */
[----:B------:R-:W-:Y:S02]  /*3e60*/  NOP ;  /* 0x0000000000007918 */ /* 0x000fe40000000000 */
.L_x_75:
[----:B------:R-:W-:Y:S01]  /*3e70*/  UIADD3 UR19, UPT, UPT, UR19, 0x1, URZ ;  /* 0x0000000113137890 */ /* 0x000fe2000fffe0ff */
[----:B------:R-:W-:-:S03]  /*3e80*/  ISETP.NE.AND P0, PT, R8, 0x2, PT ;  /* 0x000000020800780c */ /* 0x000fc60003f05270 */
[----:B------:R-:W-:Y:S01]  /*3e90*/  UISETP.NE.AND UP0, UPT, UR19, 0x4, UPT ;  /* 0x000000041300788c */ /* 0x000fe2000bf05270 */
[----:B-12---:R-:W-:Y:S02]  /*3ea0*/  SEL R0, RZ, 0x1, P0 ;  /* 0x00000001ff007807 */ /* 0x006fe40000000000 */
[----:B------:R-:W-:Y:S01]  /*3eb0*/  SEL R8, R8, RZ, P0 ;  /* 0x000000ff08087207 */ /* 0x000fe20000000000 */
[----:B------:R-:W-:Y:S01]  /*3ec0*/  USEL UR8, URZ, 0x1, UP0 ;  /* 0x00000001ff087887 */ /* 0x000fe20008000000 */
[----:B------:R-:W-:Y:S01]  /*3ed0*/  LOP3.LUT R3, R3, R0, RZ, 0x3c, !PT ;  /* 0x0000000003037212 */ /* 0x000fe200078e3cff */
[----:B------:R-:W-:-:S04]  /*3ee0*/  USEL UR19, UR19, URZ, UP0 ;  /* 0x000000ff13137287 */ /* 0x000fc80008000000 */
[----:B------:R-:W-:Y:S01]  /*3ef0*/  LOP3.LUT R9, R9, UR8, RZ, 0x3c, !PT ;  /* 0x0000000809097c12 */ /* 0x000fe2000f8e3cff */
[----:B------:R-:W-:Y:S07]  /*3f00*/  @P1 BRA `(.L_x_81) ;  /* 0xfffffff800881947 */ /* 0x000fee000383ffff */
[----:B------:R-:W1:Y:S01]  /*3f10*/  S2UR UR4, SR_CgaCtaId ;  /* 0x00000000000479c3 */ /* 0x000e620000008800 */
[----:B------:R-:W-:Y:S01]  /*3f20*/  ELECT P0, URZ, PT ;  /* 0x0000000000ff782f */ /* 0x000fe20003800000 */
[----:B------:R-:W-:Y:S01]  /*3f30*/  HFMA2 R0, -RZ, RZ, 0, 5.9604644775390625e-08 ;  /* 0x00000001ff007431 */ /* 0x000fe200000001ff */
[----:B------:R-:W-:-:S05]  /*3f40*/  UMOV UR8, 0x40 ;  /* 0x0000004000087882 */ /* 0x000fca0000000000 */
[----:B------:R-:W-:Y:S01]  /*3f50*/  UVIRTCOUNT.DEALLOC.SMPOOL 0x80 ;  /* 0x000000800000784c */ /* 0x000fe20000000000 */
[----:B------:R-:W-:Y:S02]  /*3f60*/  UISETP.NE.AND UP0, UPT, UR6, URZ, UPT ;  /* 0x000000ff0600728c */ /* 0x000fe4000bf05270 */
[----:B-1----:R-:W-:-:S09]  /*3f70*/  ULEA UR4, UR4, UR8, 0x18 ;  /* 0x0000000804047291 */ /* 0x002fd2000f8ec0ff */
[----:B------:R1:W-:Y:S01]  /*3f80*/  @P0 STS.U8 [UR4+0x1c], R0 ;  /* 0x00001c00ff000988 */ /* 0x0003e20008000004 */
[----:B------:R-:W-:Y:S05]  /*3f90*/  BRA.U UP0, `(.L_x_82) ;  /* 0x0000000100a07547 */ /* 0x000fea000b800000 */
[----:B------:R-:W-:Y:S01]  /*3fa0*/  UIADD3 UR6, UPT, UPT, UR7, 0x120, URZ ;  /* 0x0000012007067890 */ /* 0x000fe2000fffe0ff */
[----:B------:R-:W-:-:S03]  /*3fb0*/  SHF.L.U32 R3, R9, 0x1f, RZ ;  /* 0x0000001f09037819 */ /* 0x000fc600000006ff */
[----:B------:R-:W-:-:S09]  /*3fc0*/  ULEA UR8, UR19, UR6, 0x3 ;  /* 0x0000000613087291 */ /* 0x000fd2000f8e18ff */
[----:B------:R-:W2:Y:S02]  /*3fd0*/  SYNCS.PHASECHK.TRANS64.TRYWAIT P0, [UR8], R3 ;  /* 0x00000003ff0075a7 */ /* 0x000ea40008001108 */
[----:B--2---:R-:W-:Y:S05]  /*3fe0*/  @!P0 BRA `(.L_x_83) ;  /* 0x0000007000588947 */ /* 0x004fea0003800000 */
.L_x_172:
[----:B----4-:R-:W-:-:S04]  /*3ff0*/  UIADD3 UR9, UPT, UPT, UR19, 0x1, URZ ;  /* 0x0000000113097890 */ /* 0x010fc8000fffe0ff */
        /* <DEDUP_REMOVED lines=8> */
.L_x_174:
        /* <DEDUP_REMOVED lines=9> */
.L_x_176:
[----:B------:R-:W-:-:S04]  /*4110*/  UIADD3 UR9, UPT, UPT, UR9, 0x1, URZ ;  /* 0x0000000109097890 */ /* 0x000fc8000fffe0ff */
[----:B------:R-:W-:-:S04]  /*4120*/  UISETP.NE.AND UP1, UPT, UR9, 0x4, UPT ;  /* 0x000000040900788c */ /* 0x000fc8000bf25270 */
[----:B------:R-:W-:Y:S02]  /*4130*/  USEL UR8, URZ, 0x1, UP1 ;  /* 0x00000001ff087887 */ /* 0x000fe40008800000 */
[----:B------:R-:W-:-:S04]  /*4140*/  USEL UR9, UR9, URZ, UP1 ;  /* 0x000000ff09097287 */ /* 0x000fc80008800000 */
[----:B------:R-:W-:Y:S01]  /*4150*/  ULEA UR9, UR9, UR6, 0x3 ;  /* 0x0000000609097291 */ /* 0x000fe2000f8e18ff */
[----:B-1----:R-:W-:-:S04]  /*4160*/  LOP3.LUT R3, R2, UR8, RZ, 0x3c, !PT ;  /* 0x0000000802037c12 */ /* 0x002fc8000f8e3cff */
[----:B------:R-:W-:Y:S01]  /*4170*/  SHF.L.U32 R3, R3, 0x1f, RZ ;  /* 0x0000001f03037819 */ /* 0x000fe200000006ff */
[----:B------:R-:W-:-:S04]  /*4180*/  IMAD.U32 R0, RZ, RZ, UR9 ;  /* 0x00000009ff007e24 */ /* 0x000fc8000f8e00ff */
[----:B------:R1:W2:Y:S03]  /*4190*/  SYNCS.PHASECHK.TRANS64.TRYWAIT P0, [R0+URZ], R3 ;  /* 0x00000003000075a7 */ /* 0x0002a600080011ff */
[----:B--2---:R-:W-:Y:S05]  /*41a0*/  @!P0 NANOSLEEP.SYNCS 0x989680 ;  /* 0x009896800000895d */ /* 0x004fea0003900000 */
[----:B------:R-:W2:Y:S02]  /*41b0*/  @!P0 SYNCS.PHASECHK.TRANS64 P0, [R0+URZ], R3 ;  /* 0x00000003000085a7 */ /* 0x000ea400080010ff */
[----:B--2---:R-:W-:Y:S05]  /*41c0*/  @P0 BRA `(.L_x_86) ;  /* 0x0000000000200947 */ /* 0x004fea0003800000 */
.L_x_87:
[----:B--2---:R2:W4:Y:S02]  /*41d0*/  SYNCS.PHASECHK.TRANS64.TRYWAIT P0, [R0+URZ], R3 ;  /* 0x00000003000075a7 */ /* 0x00452400080011ff */
[----:B----4-:R-:W-:Y:S05]  /*41e0*/  @!P0 NANOSLEEP.SYNCS 0x989680 ;  /* 0x009896800000895d */ /* 0x010fea0003900000 */
[----:B------:R-:W4:Y:S02]  /*41f0*/  @!P0 SYNCS.PHASECHK.TRANS64 P0, [R0+URZ], R3 ;  /* 0x00000003000085a7 */ /* 0x000f2400080010ff */
[----:B----4-:R-:W-:Y:S05]  /*4200*/  @!P0 BRA `(.L_x_87) ;  /* 0xfffffffc00f08947 */ /* 0x010fea000383ffff */
[----:B------:R-:W-:Y:S05]  /*4210*/  BRA `(.L_x_86) ;  /* 0x00000000000c7947 */ /* 0x000fea0003800000 */
.L_x_82:
[----:B------:R-:W-:-:S04]  /*4220*/  UIADD3 UR6, UPT, UPT, UR7, 0x160, URZ ;  /* 0x0000016007067890 */ /* 0x000fc8000fffe0ff */
[----:B------:R-:W-:-:S09]  /*4230*/  UPRMT UR6, UR5, 0x654, UR6 ;  /* 0x0000065405067896 */ /* 0x000fd20008000006 */
[----:B------:R-:W-:Y:S03]  /*4240*/  SYNCS.ARRIVE.TRANS64.RED.A1T0 RZ, [UR6], RZ ;  /* 0x000000ffffff79a7 */ /* 0x000fe60008100406 */
.L_x_86:
[----:B-12---:R-:W-:Y:S01]  /*4250*/  SHF.L.U32 R3, RZ, 0x1f, RZ ;  /* 0x0000001fff037819 */ /* 0x006fe200000006ff */
[----:B------:R-:W-:Y:S01]  /*4260*/  UIADD3 UR6, UPT, UPT, UR7, 0x160, URZ ;  /* 0x0000016007067890 */ /* 0x000fe2000fffe0ff */
[----:B------:R-:W-:Y:S02]  /*4270*/  PLOP3.LUT P0, PT, PT, PT, UP0, 0x80, 0x8 ;  /* 0x000000000008781c */ /* 0x000fe40003f0f008 */
[----:B------:R-:W1:Y:S02]  /*4280*/  SYNCS.PHASECHK.TRANS64.TRYWAIT P1, [UR7+0x160], R3 ;  /* 0x00016003ff0075a7 */ /* 0x000e640008021107 */
[----:B-1----:R-:W-:Y:S09]  /*4290*/  @!P1 BRA `(.L_x_88) ;  /* 0x0000006c00f49947 */ /* 0x002ff20003800000 */
.L_x_178:
[----:B------:R-:W-:Y:S01]  /*42a0*/  @!UP0 UPRMT UR6, UR5, 0x654, UR6 ;  /* 0x0000065405068896 */ /* 0x000fe20008000006 */
[----:B------:R-:W-:Y:S02]  /*42b0*/  UMOV UR8, 0xffff ;  /* 0x0000ffff00087882 */ /* 0x000fe40000000000 */
[----:B------:R-:W-:-:S06]  /*42c0*/  UMOV UR5, 0x1 ;  /* 0x0000000100057882 */ /* 0x000fcc0000000000 */
[----:B------:R-:W-:Y:S01]  /*42d0*/  @!P0 SYNCS.ARRIVE.TRANS64.RED.A1T0 RZ, [UR6], RZ ;  /* 0x000000ffffff89a7 */ /* 0x000fe20008100406 */
[----:B------:R-:W-:Y:S01]  /*42e0*/  NOP ;  /* 0x0000000000007918 */ /* 0x000fe20000000000 */
[----:B-1----:R-:W1:Y:S01]  /*42f0*/  LDS R0, [UR4+0x14] ;  /* 0x00001404ff007984 */ /* 0x002e620008000800 */
[----:B------:R-:W-:-:S04]  /*4300*/  ULOP3.LUT UR6, UR21, 0xffff, URZ, 0xc0, !UPT ;  /* 0x0000ffff15067892 */ /* 0x000fc8000f8ec0ff */
[----:B------:R-:W-:-:S04]  /*4310*/  USHF.R.U32.HI UR6, URZ, 0x5, UR6 ;  /* 0x00000005ff067899 */ /* 0x000fc80008011606 */
[----:B------:R-:W-:Y:S02]  /*4320*/  USHF.L.U32 UR8, UR8, UR6, URZ ;  /* 0x0000000608087299 */ /* 0x000fe400080006ff */
[----:B------:R-:W-:-:S04]  /*4330*/  USHF.L.U32 UR5, UR5, UR6, URZ ;  /* 0x0000000605057299 */ /* 0x000fc800080006ff */
[----:B-1----:R-:W-:-:S04]  /*4340*/  LOP3.LUT R0, R0, UR8, RZ, 0xc0, !PT ;  /* 0x0000000800007c12 */ /* 0x002fc8000f8ec0ff */
[----:B------:R-:W-:-:S13]  /*4350*/  ISETP.NE.AND P0, PT, R0, UR8, PT ;  /* 0x0000000800007c0c */ /* 0x000fda000bf05270 */
[----:B------:R-:W-:Y:S05]  /*4360*/  @P0 BRA `(.L_x_89) ;  /* 0x0000000000580947 */ /* 0x000fea0003800000 */
[----:B------:R-:W1:Y:S02]  /*4370*/  LDS R0, [UR4+0x18] ;  /* 0x00001804ff007984 */ /* 0x000e640008000800 */
[----:B-1----:R-:W-:-:S04]  /*4380*/  LOP3.LUT R0, R0, UR5, RZ, 0xc0, !PT ;  /* 0x0000000500007c12 */ /* 0x002fc8000f8ec0ff */
[----:B------:R-:W-:-:S13]  /*4390*/  ISETP.NE.AND P0, PT, R0, UR5, PT ;  /* 0x0000000500007c0c */ /* 0x000fda000bf05270 */
[----:B------:R-:W-:Y:S05]  /*43a0*/  @P0 BRA `(.L_x_90) ;  /* 0x00000000003c0947 */ /* 0x000fea0003800000 */
[----:B------:R-:W1:Y:S01]  /*43b0*/  S2R R2, SR_LANEID ;  /* 0x0000000000027919 */ /* 0x000e620000000000 */
[----:B------:R-:W-:Y:S01]  /*43c0*/  ULOP3.LUT UR8, URZ, UR8, URZ, 0x33, !UPT ;  /* 0x00000008ff087292 */ /* 0x000fe2000f8e33ff */
[----:B------:R-:W-:Y:S01]  /*43d0*/  LOP3.LUT R4, RZ, UR5, RZ, 0x33, !PT ;  /* 0x00000005ff047c12 */ /* 0x000fe2000f8e33ff */
[----:B------:R-:W-:Y:S02]  /*43e0*/  VOTEU.ANY UR7, UPT, PT ;  /* 0x0000000000077886 */ /* 0x000fe400038e0100 */
[----:B------:R-:W-:Y:S01]  /*43f0*/  UFLO.U32 UR7, UR7 ;  /* 0x00000007000772bd */ /* 0x000fe200080e0000 */
[----:B------:R-:W2:Y:S01]  /*4400*/  REDUX UR5, R4 ;  /* 0x00000000040573c4 */ /* 0x000ea20000000000 */
[----:B------:R-:W-:-:S06]  /*4410*/  IMAD.U32 R0, RZ, RZ, UR8 ;  /* 0x00000008ff007e24 */ /* 0x000fcc000f8e00ff */
[----:B------:R1:W-:Y:S01]  /*4420*/  UTCATOMSWS.AND URZ, UR8 ;  /* 0x0000000800ff79e3 */ /* 0x0003e20008000000 */
[----:B------:R-:W3:Y:S01]  /*4430*/  REDUX UR6, R0 ;  /* 0x00000000000673c4 */ /* 0x000ee20000000000 */
[----:B-1----:R-:W-:Y:S01]  /*4440*/  ISETP.EQ.U32.AND P0, PT, R2, UR7, PT ;  /* 0x0000000702007c0c */ /* 0x002fe2000bf02070 */
[----:B--2---:R-:W-:Y:S01]  /*4450*/  IMAD.U32 R2, RZ, RZ, UR5 ;  /* 0x00000005ff027e24 */ /* 0x004fe2000f8e00ff */
[----:B---3--:R-:W-:-:S11]  /*4460*/  MOV R3, UR6 ;  /* 0x0000000600037c02 */ /* 0x008fd60008000f00 */
[----:B------:R1:W-:Y:S04]  /*4470*/  @P0 ATOMS.AND RZ, [UR4+0x14], R3 ;  /* 0x00001403ffff098c */ /* 0x0003e8000a800004 */
[----:B------:R1:W-:Y:S01]  /*4480*/  @P0 ATOMS.AND RZ, [UR4+0x18], R2 ;  /* 0x00001802ffff098c */ /* 0x0003e2000a800004 */
[----:B------:R-:W-:Y:S05]  /*4490*/  BRA `(.L_x_91) ;  /* 0x0000000000147947 */ /* 0x000fea0003800000 */
.L_x_90:
[----:B------:R-:W-:Y:S02]  /*44a0*/  MOV R2, 0x44c0 ;  /* 0x000044c000027802 */ /* 0x000fe40000000f00 */
[----:B---345:R-:W-:Y:S05]  /*44b0*/  CALL.REL.NOINC `($__internal_0_$__cuda_sm10x_tcgen05_guardrail_trap_col_being_dealloced_not_returned_by_alloc) ;  /* 0x00000070004c7944 */ /* 0x038fea0003c00000 */
[----:B------:R-:W-:Y:S05]  /*44c0*/  BRA `(.L_x_91) ;  /* 0x0000000000087947 */ /* 0x000fea0003800000 */
.L_x_89:
[----:B------:R-:W-:Y:S02]  /*44d0*/  MOV R2, 0x44f0 ;  /* 0x000044f000027802 */ /* 0x000fe40000000f00 */
[----:B---345:R-:W-:Y:S05]  /*44e0*/  CALL.REL.NOINC `($__internal_2_$__cuda_sm10x_tcgen05_guardrail_trap_unallocated_columns_being_dealloced) ;  /* 0x0000007000587944 */ /* 0x038fea0003c00000 */
.L_x_91:
[----:B------:R-:W-:Y:S01]  /*44f0*/  NOP ;  /* 0x0000000000007918 */ /* 0x000fe20000000000 */
[----:B----4-:R-:W-:Y:S05]  /*4500*/  EXIT ;  /* 0x000000000000794d */ /* 0x010fea0003800000 */
.L_x_62:
[----:B------:R-:W-:-:S09]  /*4510*/  UISETP.NE.OR UP5, UPT, UR7, 0x3, UP5 ;  /* 0x000000030700788c */ /* 0x000fd2000afa5670 */
[----:B------:R-:W-:Y:S05]  /*4520*/  BRA.U UP5, `(.L_x_92) ;  /* 0x0000000d05b07547 */ /* 0x000fea000b800000 */
[----:B------:R-:W1:Y:S01]  /*4530*/  LDC R0, c[0x0][0xb30] ;  /* 0x0002cc00ff007b82 */ /* 0x000e620000000800 */
[----:B------:R-:W2:Y:S01]  /*4540*/  LDCU.64 UR8, c[0x0][0x888] ;  /* 0x00011100ff0877ac */ /* 0x000ea20008000a00 */
[----:B------:R-:W-:Y:S02]  /*4550*/  HFMA2 R29, -RZ, RZ, 0, 0 ;  /* 0x00000000ff1d7431 */ /* 0x000fe400000001ff */
[----:B------:R-:W-:Y:S01]  /*4560*/  IMAD.MOV.U32 R31, RZ, RZ, 0x1 ;  /* 0x00000001ff1f7424 */ /* 0x000fe200078e00ff */
[----:B------:R-:W-:Y:S01]  /*4570*/  MOV R27, 0x2000 ;  /* 0x00002000001b7802 */ /* 0x000fe20000000f00 */
[----:B------:R-:W3:Y:S01]  /*4580*/  LDCU.64 UR6, c[0x0][0x890] ;  /* 0x00011200ff0677ac */ /* 0x000ee20008000a00 */
[----:B------:R-:W-:Y:S01]  /*4590*/  IMAD.MOV.U32 R30, RZ, RZ, RZ ;  /* 0x000000ffff1e7224 */ /* 0x000fe200078e00ff */
[----:B------:R-:W4:Y:S01]  /*45a0*/  LDC R25, c[0x0][0x370] ;  /* 0x0000dc00ff197b82 */ /* 0x000f220000000800 */
[----:B------:R-:W-:Y:S01]  /*45b0*/  UMOV UR5, 0x400 ;  /* 0x0000040000057882 */ /* 0x000fe20000000000 */
[----:B------:R-:W-:-:S02]  /*45c0*/  UPLOP3.LUT UP1, UPT, UPT, UPT, UPT, 0x40, 0x4 ;  /* 0x000000000004789c */ /* 0x000fc40003f2e870 */
[----:B------:R-:W-:Y:S01]  /*45d0*/  ULEA UR5, UR4, UR5, 0x18 ;  /* 0x0000000504057291 */ /* 0x000fe2000f8ec0ff */
[----:B------:R-:W-:-:S03]  /*45e0*/  UMOV UR14, URZ ;  /* 0x000000ff000e7c82 */ /* 0x000fc60008000000 */
[----:B------:R-:W4:Y:S01]  /*45f0*/  LDC R2, c[0x0][0xb0c] ;  /* 0x0002c300ff027b82 */ /* 0x000f220000000800 */
[----:B--2---:R-:W-:Y:S02]  /*4600*/  UISETP.NE.U32.AND UP3, UPT, UR8, URZ, UPT ;  /* 0x000000ff0800728c */ /* 0x004fe4000bf65070 */
[----:B---3--:R-:W-:-:S05]  /*4610*/  UISETP.NE.U32.AND UP5, UPT, UR6, URZ, UPT ;  /* 0x000000ff0600728c */ /* 0x008fca000bfa5070 */
[----:B------:R-:W2:Y:S01]  /*4620*/  LDC R24, c[0x0][0xb20] ;  /* 0x0002c800ff187b82 */ /* 0x000ea20000000800 */
[----:B-1----:R-:W-:Y:S01]  /*4630*/  ISETP.NE.AND P1, PT, R0, 0x1, PT ;  /* 0x000000010000780c */ /* 0x002fe20003f25270 */
[----:B------:R-:W-:Y:S02]  /*4640*/  UISETP.NE.AND.EX UP3, UPT, UR9, URZ, UPT, UP3 ;  /* 0x000000ff0900728c */ /* 0x000fe4000bf65330 */
[----:B------:R-:W-:-:S04]  /*4650*/  UISETP.NE.AND.EX UP5, UPT, UR7, URZ, UPT, UP5 ;  /* 0x000000ff0700728c */ /* 0x000fc8000bfa5350 */
[----:B------:R-:W1:Y:S08]  /*4660*/  LDC.64 R32, c[0x0][0x348] ;  /* 0x0000d200ff207b82 */ /* 0x000e700000000a00 */
[----:B------:R-:W3:Y:S08]  /*4670*/  LDC.64 R16, c[0x0][0xb10] ;  /* 0x0002c400ff107b82 */ /* 0x000ef00000000a00 */
[----:B------:R-:W1:Y:S08]  /*4680*/  LDC.64 R6, c[0x0][0xb18] ;  /* 0x0002c600ff067b82 */ /* 0x000e700000000a00 */
[----:B------:R-:W1:Y:S08]  /*4690*/  LDC.64 R4, c[0x0][0xb28] ;  /* 0x0002ca00ff047b82 */ /* 0x000e700000000a00 */
[----:B--2-4-:R-:W1:Y:S02]  /*46a0*/  LDC R26, c[0x0][0x374] ;  /* 0x0000dd00ff1a7b82 */ /* 0x014e640000000800 */
.L_x_101:
[C---:B------:R-:W-:Y:S02]  /*46b0*/  LEA R0, R30.reuse, UR5, 0x3 ;  /* 0x000000051e007c11 */ /* 0x040fe4000f8e18ff */
[----:B------:R-:W-:Y:S02]  /*46c0*/  SHF.L.U32 R3, R29, 0x1f, RZ ;  /* 0x0000001f1d037819 */ /* 0x000fe400000006ff */
[----:B------:R-:W-:Y:S02]  /*46d0*/  LEA R20, R30, UR5, 0x4 ;  /* 0x000000051e147c11 */ /* 0x000fe4000f8e20ff */
[----:B--2---:R-:W2:Y:S02]  /*46e0*/  SYNCS.PHASECHK.TRANS64.TRYWAIT P0, [R0+URZ+0xe0], R3 ;  /* 0x0000e003000075a7 */ /* 0x004ea400080011ff */
[----:B--2---:R-:W-:Y:S05]  /*46f0*/  @!P0 BRA `(.L_x_93) ;  /* 0x0000006800f48947 */ /* 0x004fea0003800000 */
.L_x_179:
[----:B------:R-:W-:Y:S01]  /*4700*/  ISETP.GE.AND P0, PT, R94, 0x1, PT ;  /* 0x000000015e00780c */ /* 0x000fe20003f06270 */
[----:B------:R-:W4:Y:S01]  /*4710*/  LDS.128 R20, [R20+0x170] ;  /* 0x0001700014147984 */ /* 0x000f220000000c00 */
[----:B--2---:R-:W-:Y:S01]  /*4720*/  VIADD R0, R0, 0xf0 ;  /* 0x000000f000007836 */ /* 0x004fe20000000000 */
[----:B------:R-:W-:Y:S01]  /*4730*/  @!PT LDS RZ, [RZ] ;  /* 0x00000000fffff984 */ /* 0x000fe20000000800 */
[----:B------:R-:W-:Y:S01]  /*4740*/  @!PT LDS RZ, [RZ] ;  /* 0x00000000fffff984 */ /* 0x000fe20000000800 */
[----:B------:R-:W-:Y:S01]  /*4750*/  @!PT LDS RZ, [RZ] ;  /* 0x00000000fffff984 */ /* 0x000fe20000000800 */
[----:B------:R-:W-:Y:S01]  /*4760*/  @!PT LDS RZ, [RZ] ;  /* 0x00000000fffff984 */ /* 0x000fe20000000800 */
[----:B------:R2:W-:Y:S06]  /*4770*/  MEMBAR.ALL.CTA ;  /* 0x0000000000007992 */ /* 0x0005ec0000008000 */
[----:B--2---:R-:W2:Y:S01]  /*4780*/  FENCE.VIEW.ASYNC.S ;  /* 0x00000000000073c6 */ /* 0x004ea20000000000 */
[----:B------:R-:W-:Y:S04]  /*4790*/  PRMT R0, RZ, 0x654, R0 ;  /* 0x00000654ff007816 */ /* 0x000fe80000000000 */
[----:B--2---:R2:W-:Y:S01]  /*47a0*/  SYNCS.ARRIVE.TRANS64.RED.A1T0 RZ, [R0+URZ], RZ ;  /* 0x000000ff00ff79a7 */ /* 0x0045e200081004ff */
[----:B----4-:R-:W-:Y:S11]  /*47b0*/  LOP3.LUT P3, RZ, R22, 0x1, RZ, 0xc0, !PT ;  /* 0x0000000116ff7812 */ /* 0x010ff6000786c0ff */
[----:B------:R-:W-:Y:S02]  /*47c0*/  @!UPT UIADD3 URZ, UPT, UPT, URZ, URZ, URZ ;  /* 0x000000fffffff290 */ /* 0x000fe4000fffe0ff */
[----:B------:R-:W-:Y:S02]  /*47d0*/  @P3 MOV R13, R20 ;  /* 0x00000014000d3202 */ /* 0x000fe40000000f00 */
[----:B------:R-:W-:Y:S01]  /*47e0*/  @P3 LOP3.LUT R8, R21, 0xffff, RZ, 0xc0, !PT ;  /* 0x0000ffff15083812 */ /* 0x000fe200078ec0ff */
[----:B--2---:R-:W-:Y:S06]  /*47f0*/  @!P0 BRA `(.L_x_94) ;  /* 0x0000000000a48947 */ /* 0x004fec0003800000 */
[----:B-1----:R-:W-:Y:S01]  /*4800*/  IMAD.HI.U32 R35, R26, R7, RZ ;  /* 0x000000071a237227 */ /* 0x002fe200078e00ff */
[----:B------:R-:W-:Y:S02]  /*4810*/  ISETP.NE.AND P0, PT, R6, 0x1, PT ;  /* 0x000000010600780c */ /* 0x000fe40003f05270 */
[----:B------:R-:W-:Y:S01]  /*4820*/  ISETP.NE.AND P2, PT, R94, 0x1, PT ;  /* 0x000000015e00780c */ /* 0x000fe20003f45270 */
[----:B---3--:R-:W-:Y:S01]  /*4830*/  IMAD.HI.U32 R34, R25, R16, RZ ;  /* 0x0000001019227227 */ /* 0x008fe200078e00ff */
[----:B------:R-:W-:Y:S02]  /*4840*/  SHF.R.U32.HI R35, RZ, R24, R35 ;  /* 0x00000018ff237219 */ /* 0x000fe40000011623 */
[----:B------:R-:W-:Y:S01]  /*4850*/  ISETP.NE.AND P4, PT, R2, 0x1, PT ;  /* 0x000000010200780c */ /* 0x000fe20003f85270 */
[----:B------:R-:W-:Y:S01]  /*4860*/  IMAD.HI.U32 R36, R13, R16, RZ ;  /* 0x000000100d247227 */ /* 0x000fe200078e00ff */
[----:B------:R-:W-:Y:S02]  /*4870*/  SHF.R.U32.HI R34, RZ, R17, R34 ;  /* 0x00000011ff227219 */ /* 0x000fe40000011622 */
[----:B------:R-:W-:Y:S01]  /*4880*/  SEL R3, R26, R35, !P0 ;  /* 0x000000231a037207 */ /* 0x000fe20004000000 */
[C---:B------:R-:W-:Y:S01]  /*4890*/  IMAD.HI.U32 R35, R8.reuse, R7, RZ ;  /* 0x0000000708237227 */ /* 0x040fe200078e00ff */
[----:B------:R-:W-:Y:S02]  /*48a0*/  SEL R11, R25, R34, !P4 ;  /* 0x00000022190b7207 */ /* 0x000fe40006000000 */
[----:B------:R-:W-:Y:S01]  /*48b0*/  SHF.R.U32.HI R36, RZ, R17, R36 ;  /* 0x00000011ff247219 */ /* 0x000fe20000011624 */
[----:B------:R-:W-:Y:S01]  /*48c0*/  IMAD.HI.U32 R38, R3, R4, RZ ;  /* 0x0000000403267227 */ /* 0x000fe200078e00ff */
[----:B------:R-:W-:Y:S03]  /*48d0*/  SHF.R.U32.HI R35, RZ, R24, R35 ;  /* 0x00000018ff237219 */ /* 0x000fe60000011623 */
[----:B------:R-:W-:Y:S01]  /*48e0*/  IMAD.HI.U32 R34, R11, R4, RZ ;  /* 0x000000040b227227 */ /* 0x000fe200078e00ff */
[----:B------:R-:W-:Y:S02]  /*48f0*/  @P2 SHF.R.U32.HI R3, RZ, R5, R38 ;  /* 0x00000005ff032219 */ /* 0x000fe40000011626 */
[----:B------:R-:W-:Y:S02]  /*4900*/  SEL R9, R8, R35, !P0 ;  /* 0x0000002308097207 */ /* 0x000fe40004000000 */
[----:B------:R-:W-:Y:S01]  /*4910*/  @P2 SHF.R.U32.HI R11, RZ, R5, R34 ;  /* 0x00000005ff0b2219 */ /* 0x000fe20000011622 */
[C---:B------:R-:W-:Y:S01]  /*4920*/  IMAD R10, R94.reuse, R3, RZ ;  /* 0x000000035e0a7224 */ /* 0x040fe200078e02ff */
[----:B------:R-:W-:Y:S01]  /*4930*/  SEL R3, R13, R36, !P4 ;  /* 0x000000240d037207 */ /* 0x000fe20006000000 */
[C---:B------:R-:W-:Y:S03]  /*4940*/  IMAD.HI.U32 R14, R9.reuse, R4, RZ ;  /* 0x00000004090e7227 */ /* 0x040fe600078e00ff */
[----:B------:R-:W-:Y:S01]  /*4950*/  ISETP.GE.AND P0, PT, R9, R10, PT ;  /* 0x0000000a0900720c */ /* 0x000fe20003f06270 */
[C---:B------:R-:W-:Y:S01]  /*4960*/  IMAD R12, R94.reuse, R11, RZ ;  /* 0x0000000b5e0c7224 */ /* 0x040fe200078e02ff */
[-C--:B------:R-:W-:Y:S04]  /*4970*/  SHF.R.U32.HI R14, RZ, R5.reuse, R14 ;  /* 0x00000005ff0e7219 */ /* 0x080fe8000001160e */
[----:B------:R-:W-:Y:S02]  /*4980*/  ISETP.GE.OR P0, PT, R3, R12, P0 ;  /* 0x0000000c0300720c */ /* 0x000fe40000706670 */
[----:B------:R-:W-:Y:S05]  /*4990*/  SEL R15, R9, R14, !P2 ;  /* 0x0000000e090f7207 */ /* 0x000fea0005000000 */
[----:B------:R-:W-:Y:S04]  /*49a0*/  IMAD.MOV R14, RZ, RZ, -R15 ;  /* 0x000000ffff0e7224 */ /* 0x000fe800078e0a0f */
[----:B------:R-:W-:Y:S02]  /*49b0*/  IMAD R14, R94, R14, R9 ;  /* 0x0000000e5e0e7224 */ /* 0x000fe400078e0209 */
[C---:B------:R-:W-:Y:S05]  /*49c0*/  @!P0 IMAD.HI.U32 R10, R3.reuse, R4, RZ ;  /* 0x00000004030a8227 */ /* 0x040fea00078e00ff */
[----:B------:R-:W-:Y:S04]  /*49d0*/  @!P0 SHF.R.U32.HI R10, RZ, R5, R10 ;  /* 0x00000005ff0a8219 */ /* 0x000fe8000001160a */
[----:B------:R-:W-:Y:S01]  /*49e0*/  @!P0 SEL R0, R3, R10, !P2 ;  /* 0x0000000a03008207 */ /* 0x000fe20005000000 */
[----:B------:R-:W-:Y:S03]  /*49f0*/  IMAD.MOV R10, RZ, RZ, -R3 ;  /* 0x000000ffff0a7224 */ /* 0x000fe600078e0a03 */
[----:B------:R-:W-:Y:S01]  /*4a00*/  @!P0 IADD3 R15, PT, PT, R15, -R0, RZ ;  /* 0x800000000f0f8210 */ /* 0x000fe20007ffe0ff */
[----:B------:R-:W-:Y:S01]  /*4a10*/  @!P0 IMAD R0, R11, R14, R0 ;  /* 0x0000000e0b008224 */ /* 0x000fe200078e0200 */
[----:B------:R-:W-:Y:S01]  /*4a20*/  IADD3 R11, PT, PT, -R9, RZ, RZ ;  /* 0x000000ff090b7210 */ /* 0x000fe20007ffe1ff */
[----:B------:R-:W-:Y:S02]  /*4a30*/  IMAD R13, R2, R10, R13 ;  /* 0x0000000a020d7224 */ /* 0x000fe400078e020d */
[----:B------:R-:W-:Y:S02]  /*4a40*/  @!P0 IMAD R9, R15, R94, R3 ;  /* 0x0000005e0f098224 */ /* 0x000fe400078e0203 */
[----:B------:R-:W-:Y:S02]  /*4a50*/  @!P0 IMAD.MOV.U32 R3, RZ, RZ, R0 ;  /* 0x000000ffff038224 */ /* 0x000fe400078e0000 */
[----:B------:R-:W-:Y:S02]  /*4a60*/  IMAD R8, R6, R11, R8 ;  /* 0x0000000b06087224 */ /* 0x000fe400078e0208 */
[----:B------:R-:W-:Y:S02]  /*4a70*/  IMAD R13, R3, R2, R13 ;  /* 0x00000002030d7224 */ /* 0x000fe400078e020d */
[----:B------:R-:W-:Y:S02]  /*4a80*/  IMAD R8, R9, R6, R8 ;  /* 0x0000000609087224 */ /* 0x000fe400078e0208 */
.L_x_94:
[----:B------:R-:W-:Y:S05]  /*4a90*/  BRA.U UP1, `(.L_x_95) ;  /* 0x0000000101107547 */ /* 0x000fea000b800000 */
[----:B------:R-:W-:Y:S04]  /*4aa0*/  MOV R0, UR13 ;  /* 0x0000000d00007c02 */ /* 0x000fe80008000f00 */
[----:B------:R-:W-:Y:S04]  /*4ab0*/  SHF.L.U32 R3, R0, 0x1f, RZ ;  /* 0x0000001f00037819 */ /* 0x000fe800000006ff */
[----:B------:R-:W2:Y:S02]  /*4ac0*/  SYNCS.PHASECHK.TRANS64.TRYWAIT P0, [UR5+0xd8], R3 ;  /* 0x0000d803ff0075a7 */ /* 0x000ea40008001105 */
[----:B--2---:R-:W-:Y:S05]  /*4ad0*/  @!P0 BRA `(.L_x_96) ;  /* 0x0000006800108947 */ /* 0x004fea0003800000 */
.L_x_95:
[----:B------:R-:W-:Y:S02]  /*4ae0*/  R2UR UR11, R19 ;  /* 0x00000000130b72ca */ /* 0x000fe400000e0000 */
[----:B------:R-:W-:Y:S02]  /*4af0*/  R2UR UR10, R18 ;  /* 0x00000000120a72ca */ /* 0x000fe400000e0000 */
[----:B------:R-:W-:Y:S04]  /*4b00*/  ISETP.NE.U32.AND P2, PT, RZ, UR6, PT ;  /* 0x00000006ff007c0c */ /* 0x000fe8000bf45070 */
[----:B------:R-:W-:Y:S05]  /*4b10*/  ISETP.NE.AND.EX P2, PT, RZ, UR7, PT, P2 ;  /* 0x00000007ff007c0c */ /* 0x000fea000bf45320 */
[----:B------:R-:W-:Y:S02]  /*4b20*/  USHF.L.U32 UR11, UR11, 0x7, URZ ;  /* 0x000000070b0b7899 */ /* 0x000fe400080006ff */
[----:B------:R-:W-:Y:S01]  /*4b30*/  USHF.L.U32 UR10, UR10, 0x6, URZ ;  /* 0x000000060a0a7899 */ /* 0x000fe200080006ff */
[----:B------:R-:W-:Y:S11]  /*4b40*/  BRA.U !UP5, `(.L_x_97) ;  /* 0x000000010d347547 */ /* 0x000ff6000b800000 */
[----:B------:R-:W-:Y:S01]  /*4b50*/  UPLOP3.LUT UP0, UPT, UPT, UPT, UP3, 0x80, 0x8 ;  /* 0x000000000008789c */ /* 0x000fe20003f0f030 */
[----:B--2---:R-:W-:Y:S02]  /*4b60*/  HFMA2 R0, -RZ, RZ, 0, 5.9604644775390625e-08 ;  /* 0x00000001ff007431 */ /* 0x004fe400000001ff */
[----:B------:R-:W-:Y:S03]  /*4b70*/  IMAD.MOV.U32 R69, RZ, RZ, 0x1 ;  /* 0x00000001ff457424 */ /* 0x000fe600078e00ff */
[----:B------:R-:W-:Y:S05]  /*4b80*/  PLOP3.LUT P0, PT, PT, PT, UP0, 0x80, 0x8 ;  /* 0x000000000008781c */ /* 0x000fea0003f0f008 */
[----:B------:R-:W2:Y:S01]  /*4b90*/  @UP0 LDCU.64 UR16, c[0x0][0x888] ;  /* 0x00011100ff1007ac */ /* 0x000ea20008000a00 */
[----:B------:R-:W-:Y:S07]  /*4ba0*/  @UP0 UIMAD UR8, UR36, UR6, URZ ;  /* 0x00000006240802a4 */ /* 0x000fee000f8e02ff */
[----:B------:R-:W-:Y:S01]  /*4bb0*/  @!P0 PRMT R69, R0, 0x7610, R69 ;  /* 0x0000761000458816 */ /* 0x000fe20000000045 */
[----:B--2---:R-:W-:Y:S03]  /*4bc0*/  @UP0 UIMAD.WIDE UR16, UR8, 0x4, UR16 ;  /* 0x00000004081008a5 */ /* 0x004fe6000f8e0210 */
[----:B------:R-:W2:Y:S03]  /*4bd0*/  @!UP0 LDCU UR8, c[0x0][0x880] ;  /* 0x00011000ff0887ac */ /* 0x000ea60008000800 */
[----:B------:R-:W-:Y:S01]  /*4be0*/  IMAD.U32 R10, RZ, RZ, UR16 ;  /* 0x00000010ff0a7e24 */ /* 0x000fe2000f8e00ff */
[----:B------:R-:W-:Y:S05]  /*4bf0*/  MOV R11, UR17 ;  /* 0x00000011000b7c02 */ /* 0x000fea0008000f00 */
[----:B-----5:R4:W5:Y:S02]  /*4c00*/  @P0 LDG.E R61, desc[UR38][R10.64] ;  /* 0x000000260a3d0981 */ /* 0x020964000c1e1900 */
[----:B--2-4-:R-:W-:Y:S07]  /*4c10*/  @!P0 IMAD.U32 R61, RZ, RZ, UR8 ;  /* 0x00000008ff3d8e24 */ /* 0x014fee000f8e00ff */
.L_x_97:
[----:B-----5:R-:W-:Y:S01]  /*4c20*/  @!P2 FSETP.EQ.AND P0, PT, R61, RZ, PT ;  /* 0x000000ff3d00a20b */ /* 0x020fe20003f02000 */
[----:B------:R-:W-:Y:S01]  /*4c30*/  @!UPT UIADD3 URZ, UPT, UPT, URZ, URZ, URZ ;  /* 0x000000fffffff290 */ /* 0x000fe2000fffe0ff */
[----:B------:R-:W-:Y:S11]  /*4c40*/  @!P2 BRA `(.L_x_98) ;  /* 0x000000000014a947 */ /* 0x000ff60003800000 */
[----:B------:R-:W-:Y:S02]  /*4c50*/  LOP3.LUT P2, RZ, R69, 0xff, RZ, 0xc0, !PT ;  /* 0x000000ff45ff7812 */ /* 0x000fe4000784c0ff */
[----:B------:R-:W-:Y:S04]  /*4c60*/  PLOP3.LUT P0, PT, PT, PT, UP0, 0x80, 0x8 ;  /* 0x000000000008781c */ /* 0x000fe80003f0f008 */
[----:B------:R-:W-:Y:S07]  /*4c70*/  PLOP3.LUT P0, PT, P0, PT, PT, 0x8, 0x80 ;  /* 0x000000000080781c */ /* 0x000fee000070e170 */
[----:B------:R-:W-:Y:S11]  /*4c80*/  @P2 FSETP.EQ.AND P0, PT, R61, RZ, PT ;  /* 0x000000ff3d00220b */ /* 0x000ff60003f02000 */
[----:B------:R-:W-:Y:S02]  /*4c90*/  @!UPT UIADD3 URZ, UPT, UPT, URZ, URZ, URZ ;  /* 0x000000fffffff290 */ /* 0x000fe4000fffe0ff */
.L_x_98:
[----:B------:R-:W-:Y:S01]  /*4ca0*/  ULEA UR16, UR14, UR5, 0x3 ;  /* 0x000000050e107291 */ /* 0x000fe2000f8e18ff */
[----:B--2---:R-:W-:Y:S02]  /*4cb0*/  SHF.L.U32 R3, R31, 0x1f, RZ ;  /* 0x0000001f1f037819 */ /* 0x004fe400000006ff */
[----:B------:R-:W-:Y:S04]  /*4cc0*/  ELECT P4, URZ, PT ;  /* 0x0000000000ff782f */ /* 0x000fe80003880000 */
[----:B------:R-:W-:Y:S02]  /*4cd0*/  PLOP3.LUT P4, PT, P0, P4, PT, 0xf2, 0x2f ;  /* 0x00000000002f781c */ /* 0x000fe40000789e72 */
[----:B------:R-:W2:Y:S11]  /*4ce0*/  SYNCS.PHASECHK.TRANS64.TRYWAIT P2, [UR16+0xb8], R3 ;  /* 0x0000b803ff0075a7 */ /* 0x000eb60008041110 */
[----:B-1----:R-:W-:Y:S05]  /*4cf0*/  @!P4 IADD3 R18, P0, PT, R32, 0x580, RZ ;  /* 0x000005802012c810 */ /* 0x002fea0007f1e0ff */
[----:B------:R-:W-:Y:S01]  /*4d00*/  @!P4 IMAD.X R12, RZ, RZ, R33, P0 ;  /* 0x000000ffff0cc224 */ /* 0x000fe200000e0621 */
[----:B--2---:R-:W-:Y:S07]  /*4d10*/  @!P2 BRA `(.L_x_99) ;  /* 0x000000640098a947 */ /* 0x004fee0003800000 */
.L_x_182:
[----:B------:R-:W2:Y:S01]  /*4d20*/  LDC.64 R14, c[0x0][0xb10] ;  /* 0x0002c400ff0e7b82 */ /* 0x000ea20000000a00 */
[----:B------:R-:W-:Y:S01]  /*4d30*/  @!P4 R2UR UR8, R12 ;  /* 0x000000000c08c2ca */ /* 0x000fe200000e0000 */
[----:B------:R-:W-:Y:S01]  /*4d40*/  VOTEU.ALL UP2, P4 ;  /* 0x0000000000ff7886 */ /* 0x000fe20002040000 */
[----:B------:R-:W-:Y:S01]  /*4d50*/  @!P4 R2UR UR9, R18 ;  /* 0x000000001209c2ca */ /* 0x000fe200000e0000 */
[----:B------:R-:W-:Y:S01]  /*4d60*/  VOTEU.ALL UP1, P4 ;  /* 0x0000000000ff7886 */ /* 0x000fe20002020000 */
[----:B------:R-:W-:Y:S03]  /*4d70*/  UMOV UR22, 0x0 ;  /* 0x0000000000167882 */ /* 0x000fe60000000000 */
[----:B------:R-:W4:Y:S01]  /*4d80*/  LDC.64 R10, c[0x0][0xb18] ;  /* 0x0002c600ff0a7b82 */ /* 0x000f220000000a00 */
[----:B------:R-:W-:Y:S01]  /*4d90*/  UMOV UR23, 0x10000000 ;  /* 0x1000000000177882 */ /* 0x000fe20000000000 */
[----:B------:R-:W-:Y:S01]  /*4da0*/  UMOV UR12, UR36 ;  /* 0x00000024000c7c82 */ /* 0x000fe20008000000 */
[----:B------:R-:W-:Y:S01]  /*4db0*/  UIADD3 UR15, UPT, UPT, UR14, 0x1, URZ ;  /* 0x000000010e0f7890 */ /* 0x000fe2000fffe0ff */
[----:B------:R-:W-:Y:S01]  /*4dc0*/  @P3 SHF.R.U32.HI R28, RZ, 0x10, R21 ;  /* 0x00000010ff1c3819 */ /* 0x000fe20000011615 */
[----:B------:R-:W-:Y:S03]  /*4dd0*/  VIADD R30, R30, 0x1 ;  /* 0x000000011e1e7836 */ /* 0x000fe60000000000 */
[----:B-1----:R-:W1:Y:S01]  /*4de0*/  @!P1 LDC R0, c[0x0][0xb20] ;  /* 0x0002c800ff009b82 */ /* 0x002e620000000800 */
[----:B------:R-:W-:Y:S01]  /*4df0*/  UISETP.NE.AND UP4, UPT, UR15, 0x3, UPT ;  /* 0x000000030f00788c */ /* 0x000fe2000bf85270 */
[----:B------:R-:W-:Y:S01]  /*4e00*/  IMAD.U32 R19, RZ, RZ, UR8 ;  /* 0x00000008ff137e24 */ /* 0x000fe2000f8e00ff */
[----:B------:R-:W-:Y:S05]  /*4e10*/  @!UP2 ULEA UR8, UR14, UR5, 0xd ;  /* 0x000000050e08a291 */ /* 0x000fea000f8e68ff */
[----:B------:R-:W5:Y:S01]  /*4e20*/  @!P1 LDC R3, c[0x0][0xb0c] ;  /* 0x0002c300ff039b82 */ /* 0x000f620000000800 */
[----:B------:R-:W-:Y:S01]  /*4e30*/  IMAD.U32 R18, RZ, RZ, UR9 ;  /* 0x00000009ff127e24 */ /* 0x000fe2000f8e00ff */
[----:B------:R-:W-:Y:S01]  /*4e40*/  UIADD3 UR9, UPT, UPT, UR16, 0xa0, URZ ;  /* 0x000000a010097890 */ /* 0x000fe2000fffe0ff */
[----:B------:R-:W-:Y:S01]  /*4e50*/  @!P4 R2UR UR21, R19 ;  /* 0x000000001315c2ca */ /* 0x000fe200000e0000 */
[----:B------:R-:W-:Y:S02]  /*4e60*/  @!UP2 UIADD3 UR8, UPT, UPT, UR8, 0x200, URZ ;  /* 0x000002000808a890 */ /* 0x000fe4000fffe0ff */
[----:B------:R-:W-:Y:S01]  /*4e70*/  @!P4 R2UR UR20, R18 ;  /* 0x000000001214c2ca */ /* 0x000fe200000e0000 */
[----:B------:R-:W-:Y:S01]  /*4e80*/  @!P4 IMAD.MOV.U32 R18, RZ, RZ, 0x2000 ;  /* 0x00002000ff12c424 */ /* 0x000fe200078e00ff */
[----:B------:R-:W-:Y:S02]  /*4e90*/  UPRMT UR17, UR4, 0x654, UR9 ;  /* 0x0000065404117896 */ /* 0x000fe40008000009 */
[----:B------:R-:W-:Y:S02]  /*4ea0*/  USEL UR18, URZ, 0x1, UP4 ;  /* 0x00000001ff127887 */ /* 0x000fe4000a000000 */
[----:B------:R-:W-:Y:S04]  /*4eb0*/  USEL UR15, UR15, URZ, UP4 ;  /* 0x000000ff0f0f7287 */ /* 0x000fe8000a000000 */
[----:B------:R-:W-:Y:S01]  /*4ec0*/  ULEA UR14, UR15, UR5, 0x3 ;  /* 0x000000050f0e7291 */ /* 0x000fe2000f8e18ff */
[----:B------:R-:W-:Y:S02]  /*4ed0*/  LOP3.LUT R31, R31, UR18, RZ, 0x3c, !PT ;  /* 0x000000121f1f7c12 */ /* 0x000fe4000f8e3cff */
[----:B------:R1:W-:Y:S01]  /*4ee0*/  @!UP1 UTMALDG.3D [UR8], [UR20], desc[UR22] ;  /* 0x00001608140095b4 */ /* 0x0003e20008011000 */
[----:B------:R1:W-:Y:S01]  /*4ef0*/  @!P4 SYNCS.ARRIVE.TRANS64.RED.A0TR RZ, [UR16+0xa0], R18 ;  /* 0x0000a012ffffc9a7 */ /* 0x0003e20008300410 */
[----:B------:R-:W-:Y:S02]  /*4f00*/  SHF.L.U32 R12, R31, 0x1f, RZ ;  /* 0x0000001f1f0c7819 */ /* 0x000fe400000006ff */
[----:B-----5:R-:W-:Y:S01]  /*4f10*/  @!P1 ISETP.NE.AND P2, PT, R3, 0x1, PT ;  /* 0x000000010300980c */ /* 0x020fe20003f45270 */
[C---:B--2---:R-:W-:Y:S01]  /*4f20*/  @!P1 IMAD.HI.U32 R14, R13.reuse, R14, RZ ;  /* 0x0000000e0d0e9227 */ /* 0x044fe200078e00ff */
[----:B----4-:R-:W-:Y:S03]  /*4f30*/  @!P1 ISETP.NE.AND P0, PT, R10, 0x1, PT ;  /* 0x000000010a00980c */ /* 0x010fe60003f05270 */
[C---:B------:R-:W-:Y:S01]  /*4f40*/  @!P1 IMAD.HI.U32 R11, R8.reuse, R11, RZ ;  /* 0x0000000b080b9227 */ /* 0x040fe200078e00ff */
[----:B------:R-:W-:Y:S04]  /*4f50*/  @!P1 SHF.R.U32.HI R14, RZ, R15, R14 ;  /* 0x0000000fff0e9219 */ /* 0x000fe8000001160e */
[----:B-1----:R-:W-:Y:S01]  /*4f60*/  @!P1 SHF.R.U32.HI R9, RZ, R0, R11 ;  /* 0x00000000ff099219 */ /* 0x002fe2000001160b */
[----:B------:R-:W-:Y:S01]  /*4f70*/  SYNCS.ARRIVE.TRANS64.RED.A1T0 RZ, [UR17], RZ ;  /* 0x000000ffffff79a7 */ /* 0x000fe20008100411 */
[----:B------:R-:W-:Y:S02]  /*4f80*/  @!P1 SEL R14, R13, R14, !P2 ;  /* 0x0000000e0d0e9207 */ /* 0x000fe40005000000 */
[----:B------:R-:W-:Y:S01]  /*4f90*/  @!P1 SEL R9, R8, R9, !P0 ;  /* 0x0000000908099207 */ /* 0x000fe20004000000 */
[----:B------:R-:W1:Y:S04]  /*4fa0*/  SYNCS.PHASECHK.TRANS64.TRYWAIT P5, [UR14+0xb8], R12 ;  /* 0x0000b80cff0075a7 */ /* 0x000e6800080a110e */
[----:B------:R-:W-:Y:S02]  /*4fb0*/  @!P1 IMAD.IADD R0, R9, 0x1, -R14 ;  /* 0x0000000109009824 */ /* 0x000fe400078e0a0e */
[----:B------:R-:W-:Y:S02]  /*4fc0*/  @!P1 IMAD.IADD R9, R14, 0x1, -R9 ;  /* 0x000000010e099824 */ /* 0x000fe400078e0a09 */
[----:B------:R-:W-:Y:S02]  /*4fd0*/  @!P1 IMAD R13, R0, R3, R13 ;  /* 0x00000003000d9224 */ /* 0x000fe400078e020d */
[----:B------:R-:W-:Y:S01]  /*4fe0*/  @!P1 IMAD R8, R9, R10, R8 ;  /* 0x0000000a09089224 */ /* 0x000fe200078e0208 */
[----:B-1----:R-:W-:Y:S06]  /*4ff0*/  @!P5 BRA `(.L_x_100) ;  /* 0x0000006000f8d947 */ /* 0x002fec0003800000 */
.L_x_184:
[----:B-1----:R-:W-:Y:S01]  /*5000*/  @!P4 IADD3 R3, P0, PT, R32, 0x580, RZ ;  /* 0x000005802003c810 */ /* 0x002fe20007f1e0ff */
[----:B------:R-:W-:Y:S01]  /*5010*/  UMOV UR20, 0x0 ;  /* 0x0000000000147882 */ /* 0x000fe20000000000 */
[----:B------:R-:W-:Y:S01]  /*5020*/  UMOV UR21, 0x10000000 ;  /* 0x1000000000157882 */ /* 0x000fe20000000000 */
[----:B------:R-:W-:Y:S01]  /*5030*/  VOTEU.ALL UP1, P4 ;  /* 0x0000000000ff7886 */ /* 0x000fe20002020000 */
[----:B------:R-:W-:Y:S01]  /*5040*/  @!P4 R2UR UR9, R3 ;  /* 0x000000000309c2ca */ /* 0x000fe200000e0000 */
[----:B------:R-:W-:Y:S01]  /*5050*/  @!P4 IMAD.X R0, RZ, RZ, R33, P0 ;  /* 0x000000ffff00c224 */ /* 0x000fe200000e0621 */
[----:B------:R-:W-:Y:S01]  /*5060*/  UMOV UR12, UR36 ;  /* 0x00000024000c7c82 */ /* 0x000fe20008000000 */
[----:B------:R-:W-:Y:S01]  /*5070*/  @P3 R2UR UR36, R28 ;  /* 0x000000001c2432ca */ /* 0x000fe200000e0000 */
[----:B------:R-:W-:Y:S01]  /*5080*/  @!UP1 ULEA UR16, UR15, UR5, 0xd ;  /* 0x000000050f109291 */ /* 0x000fe2000f8e68ff */
[----:B------:R-:W-:Y:S01]  /*5090*/  ISETP.NE.AND P0, PT, R30, 0x2, PT ;  /* 0x000000021e00780c */ /* 0x000fe20003f05270 */
[----:B------:R-:W-:Y:S01]  /*50a0*/  @!UP1 UIADD3 UR10, UPT, UPT, UR10, 0x20, URZ ;  /* 0x000000200a0a9890 */ /* 0x000fe2000fffe0ff */
[----:B------:R-:W-:Y:S01]  /*50b0*/  @!P4 R2UR UR8, R0 ;  /* 0x000000000008c2ca */ /* 0x000fe200000e0000 */
[----:B------:R-:W-:Y:S01]  /*50c0*/  IMAD.IADD R18, R8, 0x1, R67 ;  /* 0x0000000108127824 */ /* 0x000fe200078e0243 */
[----:B------:R-:W-:Y:S01]  /*50d0*/  SEL R0, RZ, 0x1, P0 ;  /* 0x00000001ff007807 */ /* 0x000fe20000000000 */
[----:B------:R-:W-:Y:S01]  /*50e0*/  IMAD.IADD R19, R13, 0x1, R120 ;  /* 0x000000010d137824 */ /* 0x000fe200078e0278 */
[----:B------:R-:W-:Y:S02]  /*50f0*/  SEL R30, R30, RZ, P0 ;  /* 0x000000ff1e1e7207 */ /* 0x000fe40000000000 */
[----:B------:R-:W-:Y:S01]  /*5100*/  IMAD.U32 R10, RZ, RZ, UR9 ;  /* 0x00000009ff0a7e24 */ /* 0x000fe2000f8e00ff */
[----:B------:R-:W-:Y:S01]  /*5110*/  UIADD3 UR9, UPT, UPT, UR14, 0xa0, URZ ;  /* 0x000000a00e097890 */ /* 0x000fe2000fffe0ff */
[----:B------:R-:W-:Y:S03]  /*5120*/  LOP3.LUT R29, R29, R0, RZ, 0x3c, !PT ;  /* 0x000000001d1d7212 */ /* 0x000fe600078e3cff */
[----:B------:R-:W-:Y:S02]  /*5130*/  @!P4 R2UR UR18, R10 ;  /* 0x000000000a12c2ca */ /* 0x000fe400000e0000 */
[----:B------:R-:W-:Y:S01]  /*5140*/  IMAD.U32 R11, RZ, RZ, UR8 ;  /* 0x00000008ff0b7e24 */ /* 0x000fe2000f8e00ff */
[----:B------:R-:W-:Y:S01]  /*5150*/  @!UP1 UIADD3 UR8, UPT, UPT, UR16, 0x200, URZ ;  /* 0x0000020010089890 */ /* 0x000fe2000fffe0ff */
[----:B------:R-:W-:Y:S01]  /*5160*/  VOTEU.ALL UP1, P4 ;  /* 0x0000000000ff7886 */ /* 0x000fe20002020000 */
[----:B------:R-:W-:Y:S02]  /*5170*/  UPRMT UR16, UR4, 0x654, UR9 ;  /* 0x0000065404107896 */ /* 0x000fe40008000009 */
[----:B------:R-:W-:Y:S11]  /*5180*/  @!P4 R2UR UR19, R11 ;  /* 0x000000000b13c2ca */ /* 0x000ff600000e0000 */
[----:B------:R-:W-:Y:S02]  /*5190*/  @!UPT UIADD3 URZ, UPT, UPT, URZ, URZ, URZ ;  /* 0x000000fffffff290 */ /* 0x000fe4000fffe0ff */
[----:B------:R2:W-:Y:S01]  /*51a0*/  @!UP1 UTMALDG.3D [UR8], [UR18], desc[UR20] ;  /* 0x00001408120095b4 */ /* 0x0005e20008011000 */
[----:B------:R2:W-:Y:S01]  /*51b0*/  @!P4 SYNCS.ARRIVE.TRANS64.RED.A0TR RZ, [UR14+0xa0], R27 ;  /* 0x0000a01bffffc9a7 */ /* 0x0005e2000830040e */
[----:B------:R-:W-:Y:S04]  /*51c0*/  UIADD3 UR14, UPT, UPT, UR15, 0x1, URZ ;  /* 0x000000010f0e7890 */ /* 0x000fe8000fffe0ff */
[----:B------:R-:W-:Y:S04]  /*51d0*/  UISETP.NE.AND UP1, UPT, UR14, 0x3, UPT ;  /* 0x000000030e00788c */ /* 0x000fe8000bf25270 */
[----:B------:R-:W-:Y:S02]  /*51e0*/  USEL UR15, URZ, 0x1, UP1 ;  /* 0x00000001ff0f7887 */ /* 0x000fe40008800000 */
[----:B------:R-:W-:Y:S02]  /*51f0*/  USEL UR14, UR14, URZ, UP1 ;  /* 0x000000ff0e0e7287 */ /* 0x000fe40008800000 */
[----:B------:R-:W-:Y:S02]  /*5200*/  UPLOP3.LUT UP1, UPT, UPT, UPT, UPT, 0x80, 0x8 ;  /* 0x000000000008789c */ /* 0x000fe40003f2f070 */
[----:B------:R-:W-:Y:S01]  /*5210*/  LOP3.LUT R31, R31, UR15, RZ, 0x3c, !PT ;  /* 0x0000000f1f1f7c12 */ /* 0x000fe2000f8e3cff */
[----:B------:R-:W-:Y:S01]  /*5220*/  SYNCS.ARRIVE.TRANS64.RED.A1T0 RZ, [UR16], RZ ;  /* 0x000000ffffff79a7 */ /* 0x000fe20008100410 */
[----:B------:R-:W-:Y:S07]  /*5230*/  @P3 BRA `(.L_x_101) ;  /* 0xfffffff4001c3947 */ /* 0x000fee000383ffff */
[----:B------:R-:W-:Y:S01]  /*5240*/  UIADD3 UR5, UPT, UPT, UR5, 0xb8, URZ ;  /* 0x000000b805057890 */ /* 0x000fe2000fffe0ff */
[----:B------:R-:W-:-:S03]  /*5250*/  SHF.L.U32 R3, R31, 0x1f, RZ ;  /* 0x0000001f1f037819 */ /* 0x000fc600000006ff */
[----:B------:R-:W-:-:S09]  /*5260*/  ULEA UR4, UR14, UR5, 0x3 ;  /* 0x000000050e047291 */ /* 0x000fd2000f8e18ff */
[----:B------:R-:W1:Y:S02]  /*5270*/  SYNCS.PHASECHK.TRANS64.TRYWAIT P0, [UR4], R3 ;  /* 0x00000003ff0075a7 */ /* 0x000e640008001104 */
[----:B-1----:R-:W-:Y:S05]  /*5280*/  @!P0 BRA `(.L_x_102) ;  /* 0x00000060006c8947 */ /* 0x002fea0003800000 */
.L_x_186:
        /* <DEDUP_REMOVED lines=9> */
.L_x_188:
[----:B------:R-:W-:-:S04]  /*5320*/  UIADD3 UR6, UPT, UPT, UR6, 0x1, URZ ;  /* 0x0000000106067890 */ /* 0x000fc8000fffe0ff */
[----:B------:R-:W-:-:S04]  /*5330*/  UISETP.NE.AND UP0, UPT, UR6, 0x3, UPT ;  /* 0x000000030600788c */ /* 0x000fc8000bf05270 */
[----:B------:R-:W-:Y:S02]  /*5340*/  USEL UR4, URZ, 0x1, UP0 ;  /* 0x00000001ff047887 */ /* 0x000fe40008000000 */
[----:B------:R-:W-:-:S04]  /*5350*/  USEL UR6, UR6, URZ, UP0 ;  /* 0x000000ff06067287 */ /* 0x000fc80008000000 */
[----:B------:R-:W-:Y:S01]  /*5360*/  ULEA UR6, UR6, UR5, 0x3 ;  /* 0x0000000506067291 */ /* 0x000fe2000f8e18ff */
[----:B-1----:R-:W-:-:S04]  /*5370*/  LOP3.LUT R3, R31, UR4, RZ, 0x3c, !PT ;  /* 0x000000041f037c12 */ /* 0x002fc8000f8e3cff */
[----:B------:R-:W-:Y:S01]  /*5380*/  SHF.L.U32 R3, R3, 0x1f, RZ ;  /* 0x0000001f03037819 */ /* 0x000fe200000006ff */
[----:B------:R-:W-:-:S07]  /*5390*/  IMAD.U32 R0, RZ, RZ, UR6 ;  /* 0x00000006ff007e24 */ /* 0x000fce000f8e00ff */
.L_x_104:
[----:B-1----:R1:W4:Y:S02]  /*53a0*/  SYNCS.PHASECHK.TRANS64.TRYWAIT P0, [R0+URZ], R3 ;  /* 0x00000003000075a7 */ /* 0x00232400080011ff */
[----:B----4-:R-:W-:Y:S05]  /*53b0*/  @!P0 NANOSLEEP.SYNCS 0x989680 ;  /* 0x009896800000895d */ /* 0x010fea0003900000 */
[----:B------:R-:W4:Y:S02]  /*53c0*/  @!P0 SYNCS.PHASECHK.TRANS64 P0, [R0+URZ], R3 ;  /* 0x00000003000085a7 */ /* 0x000f2400080010ff */
[----:B--2-4-:R-:W-:Y:S05]  /*53d0*/  @P0 EXIT ;  /* 0x000000000000094d */ /* 0x014fea0003800000 */
[----:B------:R-:W-:Y:S05]  /*53e0*/  BRA `(.L_x_104) ;  /* 0xfffffffc00ec7947 */ /* 0x000fea000383ffff */
.L_x_92:
[----:B------:R-:W-:-:S06]  /*53f0*/  UISETP.GE.AND UP1, UPT, UR7, 0x4, UPT ;  /* 0x000000040700788c */ /* 0x000fcc000bf26270 */
[----:B------:R-:W-:-:S13]  /*5400*/  PLOP3.LUT P0, PT, PT, PT, UP1, 0x80, 0x8 ;  /* 0x000000000008781c */ /* 0x000fda0003f0f018 */
[----:B------:R-:W-:Y:S05]  /*5410*/  @!P0 EXIT ;  /* 0x000000000000894d */ /* 0x000fea0003800000 */
[----:B------:R-:W-:Y:S01]  /*5420*/  BAR.SYNC.DEFER_BLOCKING 0x6, 0xa0 ;  /* 0x0182800000007b1d */ /* 0x000fe20000010000 */
[C---:B------:R-:W-:Y:S01]  /*5430*/  IMAD.SHL.U32 R5, R121.reuse, 0x20, RZ ;  /* 0x0000002079057824 */ /* 0x040fe200078e00ff */
[C---:B------:R-:W-:Y:S01]  /*5440*/  LOP3.LUT R125, R121.reuse, 0x60, RZ, 0xc0, !PT ;  /* 0x00000060797d7812 */ /* 0x040fe200078ec0ff */
[C---:B------:R-:W-:Y:S01]  /*5450*/  IMAD.SHL.U32 R128, R121.reuse, 0x4, RZ ;  /* 0x0000000479807824 */ /* 0x040fe200078e00ff */
[C---:B------:R-:W-:Y:S01]  /*5460*/  LOP3.LUT R123, R121.reuse, 0x2, RZ, 0xc0, !PT ;  /* 0x00000002797b7812 */ /* 0x040fe200078ec0ff */
[----:B------:R-:W-:Y:S01]  /*5470*/  IMAD.U32 R98, R121, 0x10000, RZ ;  /* 0x0001000079627824 */ /* 0x000fe200078e00ff */
[----:B------:R-:W-:Y:S02]  /*5480*/  UMOV UR42, 0x400 ;  /* 0x00000400002a7882 */ /* 0x000fe40000000000 */
[----:B------:R-:W1:Y:S01]  /*5490*/  LDC R83, c[0x0][0x370] ;  /* 0x0000dc00ff537b82 */ /* 0x000e620000000800 */
[----:B------:R-:W-:Y:S01]  /*54a0*/  ULEA UR42, UR4, UR42, 0x18 ;  /* 0x0000002a042a7291 */ /* 0x000fe2000f8ec0ff */
[----:B------:R-:W-:Y:S01]  /*54b0*/  LOP3.LUT R7, R5, 0xc0, RZ, 0xc0, !PT ;  /* 0x000000c005077812 */ /* 0x000fe200078ec0ff */
[----:B------:R-:W-:Y:S01]  /*54c0*/  IMAD.MOV.U32 R41, RZ, RZ, RZ ;  /* 0x000000ffff297224 */ /* 0x000fe200078e00ff */
[----:B------:R-:W-:Y:S01]  /*54d0*/  LOP3.LUT R98, R98, 0x600000, RZ, 0xc0, !PT ;  /* 0x0060000062627812 */ /* 0x000fe200078ec0ff */
[----:B------:R-:W-:Y:S01]  /*54e0*/  IMAD.MOV.U32 R101, RZ, RZ, RZ ;  /* 0x000000ffff657224 */ /* 0x000fe200078e00ff */
[----:B------:R-:W-:Y:S01]  /*54f0*/  LOP3.LUT R128, R7, 0x18, R128, 0xf8, !PT ;  /* 0x0000001807807812 */ /* 0x000fe200078ef880 */
[----:B------:R-:W-:Y:S01]  /*5500*/  IMAD.MOV.U32 R81, RZ, RZ, RZ ;  /* 0x000000ffff517224 */ /* 0x000fe200078e00ff */
[----:B------:R-:W2:Y:S01]  /*5510*/  LDC R124, c[0x0][0x374] ;  /* 0x0000dd00ff7c7b82 */ /* 0x000ea20000000800 */
[----:B------:R-:W-:Y:S01]  /*5520*/  LOP3.LUT R121, R121, 0x4, RZ, 0xc0, !PT ;  /* 0x0000000479797812 */ /* 0x000fe200078ec0ff */
[----:B------:R-:W-:Y:S01]  /*5530*/  IMAD.MOV.U32 R99, RZ, RZ, RZ ;  /* 0x000000ffff637224 */ /* 0x000fe200078e00ff */
[----:B------:R-:W-:Y:S01]  /*5540*/  LOP3.LUT R128, R128, 0xf20, R5, 0xf8, !PT ;  /* 0x00000f2080807812 */ /* 0x000fe200078ef805 */
[----:B------:R-:W-:Y:S01]  /*5550*/  IMAD.MOV.U32 R97, RZ, RZ, RZ ;  /* 0x000000ffff617224 */ /* 0x000fe200078e00ff */
[----:B------:R-:W-:Y:S01]  /*5560*/  IADD3 R103, PT, PT, -R121, 0x2, RZ ;  /* 0x0000000279677810 */ /* 0x000fe20007ffe1ff */
[----:B------:R-:W3:Y:S01]  /*5570*/  LDCU.64 UR44, c[0x0][0x348] ;  /* 0x00006900ff2c77ac */ /* 0x000ee20008000a00 */
[----:B------:R-:W4:Y:S01]  /*5580*/  LDS R3, [UR42+0x190] ;  /* 0x0001902aff037984 */ /* 0x000f220008000800 */
[----:B------:R-:W-:Y:S01]  /*5590*/  UIADD3 UR42, UPT, UPT, UR42, 0x200, URZ ;  /* 0x000002002a2a7890 */ /* 0x000fe2000fffe0ff */
[----:B------:R-:W-:Y:S01]  /*55a0*/  UMOV UR41, 0x1 ;  /* 0x0000000100297882 */ /* 0x000fe20000000000 */
[----:B------:R-:W-:Y:S01]  /*55b0*/  UMOV UR40, URZ ;  /* 0x000000ff00287c82 */ /* 0x000fe20008000000 */
[----:B------:R-:W-:-:S03]  /*55c0*/  UMOV UR37, URZ ;  /* 0x000000ff00257c82 */ /* 0x000fc60008000000 */
[----:B------:R-:W-:Y:S01]  /*55d0*/  LEA R128, R128, UR42, 0x1 ;  /* 0x0000002a80807c11 */ /* 0x000fe2000f8e08ff */
[----:B-1-34-:R-:W-:-:S07]  /*55e0*/  IMAD.IADD R98, R3, 0x1, R98 ;  /* 0x0000000103627824 */ /* 0x01afce00078e0262 */
.L_x_132:
[----:B-1----:R-:W1:Y:S01]  /*55f0*/  S2R R16, SR_CgaCtaId ;  /* 0x0000000000107919 */ /* 0x002e620000008800 */
[----:B------:R-:W-:-:S04]  /*5600*/  MOV R3, 0x400 ;  /* 0x0000040000037802 */ /* 0x000fc80000000f00 */
[----:B-1----:R-:W-:Y:S02]  /*5610*/  LEA R16, R16, R3, 0x18 ;  /* 0x0000000310107211 */ /* 0x002fe400078ec0ff */
[----:B------:R-:W-:-:S03]  /*5620*/  SHF.L.U32 R3, R99, 0x1f, RZ ;  /* 0x0000001f63037819 */ /* 0x000fc600000006ff */
[C-C-:B------:R-:W-:Y:S02]  /*5630*/  IMAD R0, R81.reuse, 0x8, R16.reuse ;  /* 0x0000000851007824 */ /* 0x140fe400078e0210 */
[----:B------:R-:W-:Y:S02]  /*5640*/  IMAD R8, R81, 0x10, R16 ;  /* 0x0000001051087824 */ /* 0x000fe400078e0210 */
[----:B------:R-:W1:Y:S02]  /*5650*/  SYNCS.PHASECHK.TRANS64.TRYWAIT P0, [R0+URZ+0xe0], R3 ;  /* 0x0000e003000075a7 */ /* 0x000e6400080011ff */
[----:B-1----:R-:W-:Y:S05]  /*5660*/  @!P0 BRA `(.L_x_105) ;  /* 0x0000005c00a48947 */ /* 0x002fea0003800000 */
.L_x_189:
[----:B------:R-:W3:Y:S01]  /*5670*/  LDS.128 R8, [R8+0x170] ;  /* 0x0001700008087984 */ /* 0x000ee20000000c00 */
        /* <DEDUP_REMOVED lines=10> */
[----:B---3--:R-:W-:-:S04]  /*5720*/  LOP3.LUT P3, RZ, R10, 0x1, RZ, 0xc0, !PT ;  /* 0x000000010aff7812 */ /* 0x008fc8000786c0ff */
[----:B------:R-:W-:-:S09]  /*5730*/  P2R R130, PR, RZ, 0x8 ;  /* 0x00000008ff827803 */ /* 0x000fd20000000000 */
[----:B------:R-:W-:Y:S02]  /*5740*/  @P3 MOV R93, R8 ;  /* 0x00000008005d3202 */ /* 0x000fe40000000f00 */
[----:B------:R-:W-:Y:S01]  /*5750*/  @P3 LOP3.LUT R126, R9, 0xffff, RZ, 0xc0, !PT ;  /* 0x0000ffff097e3812 */ /* 0x000fe200078ec0ff */
[----:B-1----:R-:W-:Y:S06]  /*5760*/  @!P0 BRA `(.L_x_106) ;  /* 0x0000000000b88947 */ /* 0x002fec0003800000 */
[----:B------:R-:W2:Y:S01]  /*5770*/  LDC.64 R4, c[0x0][0xb18] ;  /* 0x0002c600ff047b82 */ /* 0x000ea20000000a00 */
[----:B------:R-:W-:-:S07]  /*5780*/  ISETP.NE.AND P0, PT, R94, 0x1, PT ;  /* 0x000000015e00780c */ /* 0x000fce0003f05270 */
[----:B------:R-:W1:Y:S08]  /*5790*/  LDC.64 R6, c[0x0][0xb10] ;  /* 0x0002c400ff067b82 */ /* 0x000e700000000a00 */
[----:B------:R-:W3:Y:S08]  /*57a0*/  LDC R0, c[0x0][0xb20] ;  /* 0x0002c800ff007b82 */ /* 0x000ef00000000800 */
[----:B------:R-:W4:Y:S01]  /*57b0*/  LDC R12, c[0x0][0xb0c] ;  /* 0x0002c300ff0c7b82 */ /* 0x000f220000000800 */
[----:B--2---:R-:W-:Y:S01]  /*57c0*/  IMAD.HI.U32 R13, R124, R5, RZ ;  /* 0x000000057c0d7227 */ /* 0x004fe200078e00ff */
[----:B------:R-:W-:-:S03]  /*57d0*/  ISETP.NE.AND P1, PT, R4, 0x1, PT ;  /* 0x000000010400780c */ /* 0x000fc60003f25270 */
[----:B------:R-:W-:-:S03]  /*57e0*/  IMAD.HI.U32 R5, R126, R5, RZ ;  /* 0x000000057e057227 */ /* 0x000fc600078e00ff */
[----:B------:R-:W2:Y:S01]  /*57f0*/  LDC.64 R2, c[0x0][0xb28] ;  /* 0x0002ca00ff027b82 */ /* 0x000ea20000000a00 */
[----:B-1----:R-:W-:-:S04]  /*5800*/  IMAD.HI.U32 R14, R83, R6, RZ ;  /* 0x00000006530e7227 */ /* 0x002fc800078e00ff */
[----:B------:R-:W-:Y:S01]  /*5810*/  IMAD.HI.U32 R20, R93, R6, RZ ;  /* 0x000000065d147227 */ /* 0x000fe200078e00ff */
[----:B------:R-:W-:Y:S02]  /*5820*/  SHF.R.U32.HI R14, RZ, R7, R14 ;  /* 0x00000007ff0e7219 */ /* 0x000fe4000001160e */
[-C--:B---3--:R-:W-:Y:S02]  /*5830*/  SHF.R.U32.HI R13, RZ, R0.reuse, R13 ;  /* 0x00000000ff0d7219 */ /* 0x088fe4000001160d */
[----:B------:R-:W-:Y:S02]  /*5840*/  SHF.R.U32.HI R5, RZ, R0, R5 ;  /* 0x00000000ff057219 */ /* 0x000fe40000011605 */
[----:B------:R-:W-:Y:S02]  /*5850*/  SEL R13, R124, R13, !P1 ;  /* 0x0000000d7c0d7207 */ /* 0x000fe40004800000 */
[----:B------:R-:W-:Y:S02]  /*5860*/  SHF.R.U32.HI R20, RZ, R7, R20 ;  /* 0x00000007ff147219 */ /* 0x000fe40000011614 */
[----:B----4-:R-:W-:-:S02]  /*5870*/  ISETP.NE.AND P2, PT, R12, 0x1, PT ;  /* 0x000000010c00780c */ /* 0x010fc40003f45270 */
[----:B------:R-:W-:Y:S02]  /*5880*/  SEL R5, R126, R5, !P1 ;  /* 0x000000057e057207 */ /* 0x000fe40004800000 */
[----:B------:R-:W-:Y:S02]  /*5890*/  SEL R15, R83, R14, !P2 ;  /* 0x0000000e530f7207 */ /* 0x000fe40005000000 */
[----:B------:R-:W-:Y:S01]  /*58a0*/  SEL R7, R93, R20, !P2 ;  /* 0x000000145d077207 */ /* 0x000fe20005000000 */
[----:B--2---:R-:W-:-:S04]  /*58b0*/  IMAD.HI.U32 R14, R13, R2, RZ ;  /* 0x000000020d0e7227 */ /* 0x004fc800078e00ff */
        /* <DEDUP_REMOVED lines=25> */
.L_x_106:
[----:B------:R-:W1:Y:S02]  /*5a50*/  LDCU UR4, c[0x0][0xb30] ;  /* 0x00016600ff0477ac */ /* 0x000e640008000800 */
[----:B-1----:R-:W-:-:S09]  /*5a60*/  UISETP.NE.AND UP0, UPT, UR4, 0x1, UPT ;  /* 0x000000010400788c */ /* 0x002fd2000bf05270 */
[----:B------:R-:W-:Y:S05]  /*5a70*/  BRA.U UP0, `(.L_x_107) ;  /* 0x0000000100407547 */ /* 0x000fea000b800000 */
[----:B------:R-:W1:Y:S08]  /*5a80*/  LDC.64 R2, c[0x0][0xb18] ;  /* 0x0002c600ff027b82 */ /* 0x000e700000000a00 */
[----:B------:R-:W3:Y:S08]  /*5a90*/  LDC.64 R4, c[0x0][0xb10] ;  /* 0x0002c400ff047b82 */ /* 0x000ef00000000a00 */
[----:B------:R-:W4:Y:S08]  /*5aa0*/  LDC R0, c[0x0][0xb20] ;  /* 0x0002c800ff007b82 */ /* 0x000f300000000800 */
[----:B------:R-:W2:Y:S01]  /*5ab0*/  LDC R6, c[0x0][0xb0c] ;  /* 0x0002c300ff067b82 */ /* 0x000ea20000000800 */
[----:B-1----:R-:W-:Y:S01]  /*5ac0*/  IMAD.HI.U32 R3, R126, R3, RZ ;  /* 0x000000037e037227 */ /* 0x002fe200078e00ff */
[----:B------:R-:W-:-:S03]  /*5ad0*/  ISETP.NE.AND P0, PT, R2, 0x1, PT ;  /* 0x000000010200780c */ /* 0x000fc60003f05270 */
[----:B---3--:R-:W-:-:S05]  /*5ae0*/  IMAD.HI.U32 R4, R93, R4, RZ ;  /* 0x000000045d047227 */ /* 0x008fca00078e00ff */
[----:B------:R-:W-:Y:S02]  /*5af0*/  SHF.R.U32.HI R4, RZ, R5, R4 ;  /* 0x00000005ff047219 */ /* 0x000fe40000011604 */
[----:B----4-:R-:W-:-:S04]  /*5b00*/  SHF.R.U32.HI R3, RZ, R0, R3 ;  /* 0x00000000ff037219 */ /* 0x010fc80000011603 */
[----:B------:R-:W-:Y:S02]  /*5b10*/  SEL R0, R126, R3, !P0 ;  /* 0x000000037e007207 */ /* 0x000fe40004000000 */
[----:B--2---:R-:W-:-:S04]  /*5b20*/  ISETP.NE.AND P1, PT, R6, 0x1, PT ;  /* 0x000000010600780c */ /* 0x004fc80003f25270 */
[----:B------:R-:W-:-:S05]  /*5b30*/  SEL R3, R93, R4, !P1 ;  /* 0x000000045d037207 */ /* 0x000fca0004800000 */
[----:B------:R-:W-:Y:S02]  /*5b40*/  IMAD.IADD R4, R0, 0x1, -R3 ;  /* 0x0000000100047824 */ /* 0x000fe400078e0a03 */
[----:B------:R-:W-:Y:S02]  /*5b50*/  IMAD.IADD R3, R3, 0x1, -R0 ;  /* 0x0000000103037824 */ /* 0x000fe400078e0a00 */
[----:B------:R-:W-:Y:S02]  /*5b60*/  IMAD R93, R4, R6, R93 ;  /* 0x00000006045d7224 */ /* 0x000fe400078e025d */
[----:B------:R-:W-:Y:S02]  /*5b70*/  IMAD R126, R3, R2, R126 ;  /* 0x00000002037e7224 */ /* 0x000fe400078e027e */
.L_x_107:
[----:B------:R-:W-:Y:S01]  /*5b80*/  ULOP3.LUT UP0, URZ, UR42, 0x1b0, URZ, 0xc0, !UPT ;  /* 0x000001b02aff7892 */ /* 0x000fe2000f80c0ff */
[----:B------:R-:W-:Y:S02]  /*5b90*/  IADD3 R81, PT, PT, R81, 0x1, RZ ;  /* 0x0000000151517810 */ /* 0x000fe40007ffe0ff */
[----:B------:R-:W-:-:S06]  /*5ba0*/  @P3 SHF.R.U32.HI R95, RZ, 0x10, R9 ;  /* 0x00000010ff5f3819 */ /* 0x000fcc0000011609 */
[----:B------:R-:W-:Y:S05]  /*5bb0*/  BRA.U !UP0, `(.L_x_108) ;  /* 0x00000001087c7547 */ /* 0x000fea000b800000 */
[----:B------:R-:W-:Y:S01]  /*5bc0*/  MOV R2, 0x0 ;  /* 0x0000000000027802 */ /* 0x000fe20000000f00 */
[----:B------:R-:W1:Y:S01]  /*5bd0*/  LDCU.64 UR8, c[0x4][0x80] ;  /* 0x01001000ff0877ac */ /* 0x000e620008000a00 */
[----:B------:R-:W-:Y:S02]  /*5be0*/  HFMA2 R12, -RZ, RZ, 0, 5.9604644775390625e-08 ;  /* 0x00000001ff0c7431 */ /* 0x000fe400000001ff */
[----:B------:R-:W-:Y:S01]  /*5bf0*/  IMAD.MOV.U32 R8, RZ, RZ, 0x70 ;  /* 0x00000070ff087424 */ /* 0x000fe200078e00ff */
[----:B------:R3:W4:Y:S01]  /*5c00*/  LDC.64 R14, c[0x4][R2] ;  /* 0x01000000020e7b82 */ /* 0x0007220000000a00 */
[----:B------:R-:W2:Y:S01]  /*5c10*/  LDCU.64 UR6, c[0x4][0x88] ;  /* 0x01001100ff0677ac */ /* 0x000ea20008000a00 */
[----:B------:R-:W-:Y:S01]  /*5c20*/  IMAD.MOV.U32 R13, RZ, RZ, RZ ;  /* 0x000000ffff0d7224 */ /* 0x000fe200078e00ff */
[----:B------:R-:W2:Y:S01]  /*5c30*/  LDCU.64 UR4, c[0x4][0x8] ;  /* 0x01000100ff0477ac */ /* 0x000ea20008000a00 */
[----:B-1----:R-:W-:Y:S01]  /*5c40*/  IMAD.U32 R4, RZ, RZ, UR8 ;  /* 0x00000008ff047e24 */ /* 0x002fe2000f8e00ff */
[----:B------:R-:W-:Y:S01]  /*5c50*/  MOV R5, UR9 ;  /* 0x0000000900057c02 */ /* 0x000fe20008000f00 */
[----:B--2---:R-:W-:Y:S01]  /*5c60*/  IMAD.U32 R6, RZ, RZ, UR6 ;  /* 0x00000006ff067e24 */ /* 0x004fe2000f8e00ff */
[----:B------:R-:W-:Y:S01]  /*5c70*/  MOV R7, UR7 ;  /* 0x0000000700077c02 */ /* 0x000fe20008000f00 */
[----:B------:R-:W-:Y:S01]  /*5c80*/  IMAD.U32 R10, RZ, RZ, UR4 ;  /* 0x00000004ff0a7e24 */ /* 0x000fe2000f8e00ff */
[----:B------:R-:W-:-:S02]  /*5c90*/  MOV R11, UR5 ;  /* 0x00000005000b7c02 */ /* 0x000fc40008000f00 */
[----:B------:R-:W-:-:S07]  /*5ca0*/  LEPC R20, `(.L_x_109) ;  /* 0x000000001014794e */ /* 0x000fce0000000000 */
[----:B---345:R-:W-:Y:S05]  /*5cb0*/  CALL.ABS.NOINC R14 ;  /* 0x000000000e007343 */ /* 0x038fea0003c00000 */
.L_x_109:
[----:B------:R-:W1:Y:S01]  /*5cc0*/  LDC.64 R2, c[0x4][R2] ;  /* 0x0100000002027b82 */ /* 0x000e620000000a00 */
[----:B------:R-:W2:Y:S01]  /*5cd0*/  LDCU.64 UR8, c[0x4][0x80] ;  /* 0x01001000ff0877ac */ /* 0x000ea20008000a00 */
[----:B------:R-:W-:Y:S02]  /*5ce0*/  HFMA2 R12, -RZ, RZ, 0, 5.9604644775390625e-08 ;  /* 0x00000001ff0c7431 */ /* 0x000fe400000001ff */
[----:B------:R-:W-:Y:S01]  /*5cf0*/  IMAD.MOV.U32 R8, RZ, RZ, 0x70 ;  /* 0x00000070ff087424 */ /* 0x000fe200078e00ff */
[----:B------:R-:W3:Y:S01]  /*5d00*/  LDCU.64 UR6, c[0x4][0x88] ;  /* 0x01001100ff0677ac */ /* 0x000ee20008000a00 */
[----:B------:R-:W-:Y:S01]  /*5d10*/  IMAD.MOV.U32 R13, RZ, RZ, RZ ;  /* 0x000000ffff0d7224 */ /* 0x000fe200078e00ff */
[----:B------:R-:W4:Y:S01]  /*5d20*/  LDCU.64 UR4, c[0x4][0x8] ;  /* 0x01000100ff0477ac */ /* 0x000f220008000a00 */
[----:B--2---:R-:W-:Y:S02]  /*5d30*/  MOV R4, UR8 ;  /* 0x0000000800047c02 */ /* 0x004fe40008000f00 */
[----:B------:R-:W-:Y:S01]  /*5d40*/  MOV R5, UR9 ;  /* 0x0000000900057c02 */ /* 0x000fe20008000f00 */
[----:B---3--:R-:W-:Y:S01]  /*5d50*/  IMAD.U32 R6, RZ, RZ, UR6 ;  /* 0x00000006ff067e24 */ /* 0x008fe2000f8e00ff */
[----:B------:R-:W-:Y:S01]  /*5d60*/  MOV R7, UR7 ;  /* 0x0000000700077c02 */ /* 0x000fe20008000f00 */
[----:B----4-:R-:W-:Y:S01]  /*5d70*/  IMAD.U32 R10, RZ, RZ, UR4 ;  /* 0x00000004ff0a7e24 */ /* 0x010fe2000f8e00ff */
[----:B------:R-:W-:-:S02]  /*5d80*/  MOV R11, UR5 ;  /* 0x00000005000b7c02 */ /* 0x000fc40008000f00 */
[----:B------:R-:W-:-:S07]  /*5d90*/  LEPC R20, `(.L_x_108) ;  /* 0x000000001014794e */ /* 0x000fce0000000000 */
[----:B-1----:R-:W-:Y:S05]  /*5da0*/  CALL.ABS.NOINC R2 ;  /* 0x0000000002007343 */ /* 0x002fea0003c00000 */
.L_x_108:
[----:B------:R-:W1:Y:S01]  /*5db0*/  LDC.64 R2, c[0x0][0x890] ;  /* 0x00022400ff027b82 */ /* 0x000e620000000a00 */
[----:B------:R-:W-:-:S06]  /*5dc0*/  ULOP3.LUT UR4, UR41, 0x1, URZ, 0x3c, !UPT ;  /* 0x0000000129047892 */ /* 0x000fcc000f8e3cff */
[----:B------:R-:W-:Y:S01]  /*5dd0*/  IMAD.U32 R91, RZ, RZ, UR4 ;  /* 0x00000004ff5b7e24 */ /* 0x000fe2000f8e00ff */
[----:B-1----:R-:W-:-:S04]  /*5de0*/  ISETP.NE.U32.AND P3, PT, R2, RZ, PT ;  /* 0x000000ff0200720c */ /* 0x002fc80003f65070 */
[----:B------:R-:W-:-:S13]  /*5df0*/  ISETP.NE.AND.EX P3, PT, R3, RZ, PT, P3 ;  /* 0x000000ff0300720c */ /* 0x000fda0003f65330 */
[----:B------:R-:W-:Y:S05]  /*5e00*/  @!P3 BRA `(.L_x_110) ;  /* 0x000000000034b947 */ /* 0x000fea0003800000 */
[----:B------:R-:W1:Y:S02]  /*5e10*/  LDCU.64 UR4, c[0x0][0x888] ;  /* 0x00011100ff0477ac */ /* 0x000e640008000a00 */
[----:B-1----:R-:W-:-:S04]  /*5e20*/  UISETP.NE.U32.AND UP0, UPT, UR4, URZ, UPT ;  /* 0x000000ff0400728c */ /* 0x002fc8000bf05070 */
[----:B------:R-:W-:-:S09]  /*5e30*/  UISETP.NE.AND.EX UP0, UPT, UR5, URZ, UPT, UP0 ;  /* 0x000000ff0500728c */ /* 0x000fd2000bf05300 */
[----:B------:R-:W-:Y:S05]  /*5e40*/  BRA.U !UP0, `(.L_x_111) ;  /* 0x0000000108187547 */ /* 0x000fea000b800000 */
[----:B------:R-:W1:Y:S01]  /*5e50*/  LDC.64 R4, c[0x0][0x888] ;  /* 0x00022200ff047b82 */ /* 0x000e620000000a00 */
[----:B------:R-:W-:-:S04]  /*5e60*/  IMAD R0, R2, UR36, RZ ;  /* 0x0000002402007c24 */ /* 0x000fc8000f8e02ff */
[----:B-1----:R-:W-:-:S05]  /*5e70*/  IMAD.WIDE R4, R0, 0x4, R4 ;  /* 0x0000000400047825 */ /* 0x002fca00078e0204 */
[----:B-----5:R1:W5:Y:S01]  /*5e80*/  LDG.E R61, desc[UR38][R4.64] ;  /* 0x00000026043d7981 */ /* 0x020362000c1e1900 */
[----:B------:R-:W-:Y:S01]  /*5e90*/  MOV R69, 0x1 ;  /* 0x0000000100457802 */ /* 0x000fe20000000f00 */
[----:B------:R-:W-:Y:S06]  /*5ea0*/  BRA `(.L_x_110) ;  /* 0x00000000000c7947 */ /* 0x000fec0003800000 */
.L_x_111:
[----:B------:R-:W1:Y:S01]  /*5eb0*/  LDCU UR4, c[0x0][0x880] ;  /* 0x00011000ff0477ac */ /* 0x000e620008000800 */
[----:B------:R-:W-:Y:S01]  /*5ec0*/  HFMA2 R69, -RZ, RZ, 0, 5.9604644775390625e-08 ;  /* 0x00000001ff457431 */ /* 0x000fe200000001ff */
[----:B-1---5:R-:W-:Y:S02]  /*5ed0*/  MOV R61, UR4 ;  /* 0x00000004003d7c02 */ /* 0x022fe40008000f00 */
.L_x_110:
[----:B-1----:R-:W1:Y:S02]  /*5ee0*/  LDC.64 R4, c[0x0][0x8b0] ;  /* 0x00022c00ff047b82 */ /* 0x002e640000000a00 */
        /* <DEDUP_REMOVED lines=11> */
[----:B------:R-:W-:Y:S05]  /*5fa0*/  BRA `(.L_x_112) ;  /* 0x0000000000087947 */ /* 0x000fea0003800000 */
.L_x_113:
[----:B------:R-:W1:Y:S02]  /*5fb0*/  LDCU UR4, c[0x0][0x8a0] ;  /* 0x00011400ff0477ac */ /* 0x000e640008000800 */
[----:B-1---5:R-:W-:Y:S02]  /*5fc0*/  MOV R43, UR4 ;  /* 0x00000004002b7c02 */ /* 0x022fe40008000f00 */
.L_x_112:
[----:B------:R-:W-:Y:S01]  /*5fd0*/  UISETP.NE.AND UP0, UPT, UR43, URZ, UPT ;  /* 0x000000ff2b00728c */ /* 0x000fe2000bf05270 */
[----:B------:R-:W-:Y:S01]  /*5fe0*/  PLOP3.LUT P0, PT, PT, PT, PT, 0x8, 0x80 ;  /* 0x000000000080781c */ /* 0x000fe20003f0e170 */
[----:B------:R-:W-:-:S03]  /*5ff0*/  IMAD.U32 R5, RZ, RZ, UR40 ;  /* 0x00000028ff057e24 */ /* 0x000fc6000f8e00ff */
[----:B------:R-:W-:-:S04]  /*6000*/  P2R R134, PR, RZ, 0x1 ;  /* 0x00000001ff867803 */ /* 0x000fc80000000000 */
[----:B------:R-:W-:Y:S05]  /*6010*/  BRA.U !UP0, `(.L_x_114) ;  /* 0x00000001083c7547 */ /* 0x000fea000b800000 */
[----:B------:R-:W-:-:S04]  /*6020*/  ISETP.NE.U32.AND P0, PT, R2, RZ, PT ;  /* 0x000000ff0200720c */ /* 0x000fc80003f05070 */
[----:B------:R-:W-:-:S13]  /*6030*/  ISETP.NE.AND.EX P0, PT, R3, RZ, PT, P0 ;  /* 0x000000ff0300720c */ /* 0x000fda0003f05300 */
[----:B-----5:R-:W-:-:S04]  /*6040*/  @!P0 FSETP.EQ.AND P1, PT, R61, RZ, PT ;  /* 0x000000ff3d00820b */ /* 0x020fc80003f22000 */
[----:B------:R-:W-:Y:S01]  /*6050*/  P2R R134, PR, RZ, 0x2 ;  /* 0x00000002ff867803 */ /* 0x000fe20000000000 */
[----:B------:R-:W-:Y:S08]  /*6060*/  @!P0 BRA `(.L_x_114) ;  /* 0x0000000000288947 */ /* 0x000ff00003800000 */
[----:B------:R-:W3:Y:S01]  /*6070*/  LDCU.64 UR4, c[0x0][0x888] ;  /* 0x00011100ff0477ac */ /* 0x000ee20008000a00 */
[----:B------:R-:W-:Y:S02]  /*6080*/  LOP3.LUT P1, RZ, R69, 0xff, RZ, 0xc0, !PT ;  /* 0x000000ff45ff7812 */ /* 0x000fe4000782c0ff */
[----:B------:R-:W-:-:S04]  /*6090*/  FSETP.NEU.AND P0, PT, R61, RZ, PT ;  /* 0x000000ff3d00720b */ /* 0x000fc80003f0d000 */
[----:B------:R-:W-:Y:S02]  /*60a0*/  SEL R0, RZ, 0xffffffff, P0 ;  /* 0xffffffffff007807 */ /* 0x000fe40000000000 */
[----:B---3--:R-:W-:-:S04]  /*60b0*/  ISETP.NE.U32.AND P2, PT, RZ, UR4, PT ;  /* 0x00000004ff007c0c */ /* 0x008fc8000bf45070 */
[----:B------:R-:W-:-:S04]  /*60c0*/  ISETP.NE.AND.EX P2, PT, RZ, UR5, PT, P2 ;  /* 0x00000005ff007c0c */ /* 0x000fc8000bf45320 */
[----:B------:R-:W-:-:S04]  /*60d0*/  @!P1 SEL R0, RZ, 0xffffffff, P2 ;  /* 0xffffffffff009807 */ /* 0x000fc80001000000 */
[----:B------:R-:W-:-:S04]  /*60e0*/  LOP3.LUT R0, R0, 0x1, RZ, 0xc0, !PT ;  /* 0x0000000100007812 */ /* 0x000fc800078ec0ff */
[----:B------:R-:W-:-:S04]  /*60f0*/  ISETP.EQ.U32.AND P0, PT, R0, 0x1, PT ;  /* 0x000000010000780c */ /* 0x000fc80003f02070 */
[----:B------:R-:W-:-:S09]  /*6100*/  P2R R134, PR, RZ, 0x1 ;  /* 0x00000001ff867803 */ /* 0x000fd20000000000 */
.L_x_114:
[----:B------:R-:W-:Y:S01]  /*6110*/  ISETP.NE.AND P4, PT, R134, RZ, PT ;  /* 0x000000ff8600720c */ /* 0x000fe20003f85270 */
[----:B-1----:R-:W-:Y:S01]  /*6120*/  IMAD R7, R41, 0x8, R16 ;  /* 0x0000000829077824 */ /* 0x002fe200078e0210 */
[----:B------:R-:W-:Y:S01]  /*6130*/  SHF.L.U32 R4, R101, 0x1f, RZ ;  /* 0x0000001f65047819 */ /* 0x000fe200000006ff */
[----:B------:R-:W1:Y:S01]  /*6140*/  LDCU.64 UR4, c[0x0][0x888] ;  /* 0x00011100ff0477ac */ /* 0x000e620008000a00 */
[----:B------:R-:W-:Y:S01]  /*6150*/  IMAD.MOV.U32 R89, RZ, RZ, 0x1 ;  /* 0x00000001ff597424 */ /* 0x000fe200078e00ff */
[----:B------:R-:W-:Y:S01]  /*6160*/  CS2R R118, SRZ ;  /* 0x0000000000767805 */ /* 0x000fe2000001ff00 */
[----:B------:R-:W-:Y:S01]  /*6170*/  IMAD.SHL.U32 R79, R18, 0x40, RZ ;  /* 0x00000040124f7824 */ /* 0x000fe200078e00ff */
[----:B------:R-:W-:Y:S01]  /*6180*/  CS2R R116, SRZ ;  /* 0x0000000000747805 */ /* 0x000fe2000001ff00 */
[----:B------:R-:W-:Y:S01]  /*6190*/  IMAD.SHL.U32 R77, R19, 0x80, RZ ;  /* 0x00000080134d7824 */ /* 0x000fe200078e00ff */
[----:B------:R-:W-:Y:S01]  /*61a0*/  CS2R R114, SRZ ;  /* 0x0000000000727805 */ /* 0x000fe2000001ff00 */
[----:B------:R-:W-:Y:S01]  /*61b0*/  IMAD R39, R41, 0x40, R98 ;  /* 0x0000004029277824 */ /* 0x000fe200078e0262 */
[----:B------:R-:W-:Y:S01]  /*61c0*/  CS2R R112, SRZ ;  /* 0x0000000000707805 */ /* 0x000fe2000001ff00 */
[----:B------:R-:W-:Y:S01]  /*61d0*/  IMAD.MOV.U32 R96, RZ, RZ, RZ ;  /* 0x000000ffff607224 */ /* 0x000fe200078e00ff */
[----:B------:R-:W-:Y:S01]  /*61e0*/  @!P4 SHF.L.U32 R2, R91, 0x1f, RZ ;  /* 0x0000001f5b02c819 */ /* 0x000fe200000006ff */
[----:B------:R-:W-:Y:S01]  /*61f0*/  @!P4 IMAD R5, R5, 0x8, R16 ;  /* 0x000000080505c824 */ /* 0x000fe200078e0210 */
[----:B------:R-:W-:Y:S01]  /*6200*/  CS2R R110, SRZ ;  /* 0x00000000006e7805 */ /* 0x000fe2000001ff00 */
[----:B------:R-:W-:Y:S01]  /*6210*/  IMAD.U32 R87, RZ, RZ, UR37 ;  /* 0x00000025ff577e24 */ /* 0x000fe2000f8e00ff */
[----:B------:R-:W-:Y:S01]  /*6220*/  CS2R R108, SRZ ;  /* 0x00000000006c7805 */ /* 0x000fe2000001ff00 */
[----:B------:R-:W3:Y:S01]  /*6230*/  @!P4 SYNCS.PHASECHK.TRANS64.TRYWAIT P1, [R5+URZ+0xa0], R2 ;  /* 0x0000a0020500c5a7 */ /* 0x000ee200080211ff */
[----:B------:R-:W-:Y:S01]  /*6240*/  IMAD.U32 R85, RZ, RZ, UR40 ;  /* 0x00000028ff557e24 */ /* 0x000fe2000f8e00ff */
[----:B------:R-:W-:-:S02]  /*6250*/  CS2R R106, SRZ ;  /* 0x00000000006a7805 */ /* 0x000fc4000001ff00 */
[----:B-1----:R-:W-:Y:S02]  /*6260*/  ISETP.NE.U32.AND P0, PT, RZ, UR4, PT ;  /* 0x00000004ff007c0c */ /* 0x002fe4000bf05070 */
[----:B------:R-:W-:Y:S02]  /*6270*/  CS2R R104, SRZ ;  /* 0x0000000000687805 */ /* 0x000fe4000001ff00 */
[----:B------:R-:W-:-:S04]  /*6280*/  ISETP.NE.AND.EX P0, PT, RZ, UR5, PT, P0 ;  /* 0x00000005ff007c0c */ /* 0x000fc8000bf05300 */
[----:B------:R-:W-:Y:S02]  /*6290*/  SEL R3, RZ, 0xffffffff, P0 ;  /* 0xffffffffff037807 */ /* 0x000fe40000000000 */
[----:B------:R-:W-:Y:S01]  /*62a0*/  LOP3.LUT P0, R75, R69, 0xff, RZ, 0xc0, !PT ;  /* 0x000000ff454b7812 */ /* 0x000fe2000780c0ff */
[----:B------:R-:W1:Y:S01]  /*62b0*/  SYNCS.PHASECHK.TRANS64.TRYWAIT P2, [R7+URZ+0x100], R4 ;  /* 0x00010004070075a7 */ /* 0x000e6200080411ff */
[----:B---3--:R-:W-:Y:S02]  /*62c0*/  @!P4 SEL R89, RZ, 0x1, !P1 ;  /* 0x00000001ff59c807 */ /* 0x008fe40004800000 */
[----:B-1----:R-:W-:Y:S02]  /*62d0*/  P2R R133, PR, RZ, 0x4 ;  /* 0x00000004ff857803 */ /* 0x002fe40000000000 */
[----:B-----5:R-:W-:-:S04]  /*62e0*/  FSETP.NEU.AND P2, PT, R61, RZ, PT ;  /* 0x000000ff3d00720b */ /* 0x020fc80003f4d000 */
[----:B------:R-:W-:-:S04]  /*62f0*/  SEL R0, RZ, 0xffffffff, P2 ;  /* 0xffffffffff007807 */ /* 0x000fc80001000000 */
[----:B------:R-:W-:Y:S02]  /*6300*/  @P3 SEL R0, R3, R0, !P0 ;  /* 0x0000000003003207 */ /* 0x000fe40004000000 */
[----:B------:R-:W-:Y:S02]  /*6310*/  PLOP3.LUT P0, PT, PT, PT, PT, 0x80, 0x8 ;  /* 0x000000000008781c */ /* 0x000fe40003f0f070 */
[----:B------:R-:W-:-:S04]  /*6320*/  LOP3.LUT R0, R0, 0x1, RZ, 0xc0, !PT ;  /* 0x0000000100007812 */ /* 0x000fc800078ec0ff */
[----:B------:R-:W-:-:S04]  /*6330*/  ISETP.NE.U32.AND P2, PT, R0, 0x1, PT ;  /* 0x000000010000780c */ /* 0x000fc80003f45070 */
[----:B------:R-:W-:Y:S02]  /*6340*/  P2R R129, PR, RZ, 0x4 ;  /* 0x00000004ff817803 */ /* 0x000fe40000000000 */
[----:B------:R-:W-:-:S04]  /*6350*/  PLOP3.LUT P2, PT, PT, PT, PT, 0x8, 0x80 ;  /* 0x000000000080781c */ /* 0x000fc80003f4e170 */
[----:B------:R-:W-:-:S09]  /*6360*/  P2R R132, PR, RZ, 0x4 ;  /* 0x00000004ff847803 */ /* 0x000fd20000000000 */
.L_x_131:
[----:B------:R-:W-:Y:S01]  /*6370*/  ISETP.NE.AND P1, PT, R134, RZ, PT ;  /* 0x000000ff8600720c */ /* 0x000fe20003f25270 */
[----:B------:R-:W-:Y:S05]  /*6380*/  YIELD ;  /* 0x0000000000007946 */ /* 0x000fea0003800000 */
[----:B------:R-:W-:Y:S01]  /*6390*/  P2R R131, PR, RZ, 0x1 ;  /* 0x00000001ff837803 */ /* 0x000fe20000000000 */
[----:B------:R-:W-:Y:S06]  /*63a0*/  BSSY B1, `(.L_x_115) ;  /* 0x000001d000017945 */ /* 0x000fec0003800000 */
[----:B-1----:R-:W-:Y:S05]  /*63b0*/  @P1 BRA `(.L_x_116) ;  /* 0x00000000006c1947 */ /* 0x002fea0003800000 */
[----:B------:R-:W-:Y:S01]  /*63c0*/  ISETP.NE.AND P1, PT, R129, RZ, PT ;  /* 0x000000ff8100720c */ /* 0x000fe20003f25270 */
[----:B------:R-:W-:Y:S01]  /*63d0*/  BSSY B0, `(.L_x_117) ;  /* 0x000000e000007945 */ /* 0x000fe20003800000 */
[----:B------:R-:W-:Y:S11]  /*63e0*/  ISETP.NE.AND P0, PT, R89, RZ, PT ;  /* 0x000000ff5900720c */ /* 0x000ff60003f05270 */
[----:B------:R-:W-:Y:S05]  /*63f0*/  @P1 LEA R8, R85, R128, 0xd ;  /* 0x0000008055081211 */ /* 0x000fea00078e68ff */
[--C-:B------:R-:W-:Y:S02]  /*6400*/  @P1 IMAD R6, R123, -0x10, R8.reuse ;  /* 0xfffffff07b061824 */ /* 0x100fe400078e0208 */
[----:B------:R-:W-:Y:S03]  /*6410*/  @P1 IMAD R4, R121, -0x10, R8 ;  /* 0xfffffff079041824 */ /* 0x000fe600078e0208 */
[----:B------:R-:W-:Y:S01]  /*6420*/  @P1 LEA R2, R103, R6, 0x4 ;  /* 0x0000000667021211 */ /* 0x000fe200078e20ff */
[----:B------:R-:W-:Y:S06]  /*6430*/  @P0 BRA `(.L_x_118) ;  /* 0x00000000001c0947 */ /* 0x000fec0003800000 */
[----:B------:R-:W1:Y:S01]  /*6440*/  S2UR UR4, SR_CgaCtaId ;  /* 0x00000000000479c3 */ /* 0x000e620000008800 */
[----:B------:R-:W-:Y:S01]  /*6450*/  UMOV UR5, 0x400 ;  /* 0x0000040000057882 */ /* 0x000fe20000000000 */
[----:B------:R-:W-:Y:S01]  /*6460*/  SHF.L.U32 R0, R91, 0x1f, RZ ;  /* 0x0000001f5b007819 */ /* 0x000fe200000006ff */
[----:B-1----:R-:W-:Y:S06]  /*6470*/  ULEA UR4, UR4, UR5, 0x18 ;  /* 0x0000000504047291 */ /* 0x002fec000f8ec0ff */
[----:B------:R-:W-:Y:S04]  /*6480*/  LEA R3, R85, UR4, 0x3 ;  /* 0x0000000455037c11 */ /* 0x000fe8000f8e18ff */
[----:B------:R-:W1:Y:S02]  /*6490*/  SYNCS.PHASECHK.TRANS64.TRYWAIT P0, [R3+URZ+0xa0], R0 ;  /* 0x0000a000030075a7 */ /* 0x000e6400080011ff */
[----:B-1----:R-:W-:Y:S05]  /*64a0*/  @!P0 BRA `(.L_x_119) ;  /* 0x0000005000288947 */ /* 0x002fea0003800000 */
.L_x_118:
[----:B------:R-:W-:Y:S05]  /*64b0*/  BSYNC B0 ;  /* 0x0000000000007941 */ /* 0x000fea0003800000 */
.L_x_117:
[----:B------:R-:W-:Y:S01]  /*64c0*/  ISETP.NE.AND P0, PT, R129, RZ, PT ;  /* 0x000000ff8100720c */ /* 0x000fe20003f05270 */
[----:B------:R-:W-:Y:S11]  /*64d0*/  VIADD R85, R85, 0x1 ;  /* 0x0000000155557836 */ /* 0x000ff60000000000 */
[----:B------:R-:W-:Y:S01]  /*64e0*/  @!UPT UIADD3 URZ, UPT, UPT, URZ, URZ, URZ ;  /* 0x000000fffffff290 */ /* 0x000fe2000fffe0ff */
[----:B------:R3:W4:Y:S04]  /*64f0*/  @P0 LDS.128 R104, [R8] ;  /* 0x0000000008680984 */ /* 0x0007280000000c00 */
[----:B------:R3:W2:Y:S04]  /*6500*/  @P0 LDS.128 R112, [R4+0x20] ;  /* 0x0000200004700984 */ /* 0x0006a80000000c00 */
[----:B------:R3:W2:Y:S04]  /*6510*/  @P0 LDS.128 R108, [R6+0x10] ;  /* 0x00001000066c0984 */ /* 0x0006a80000000c00 */
[----:B------:R3:W2:Y:S01]  /*6520*/  @P0 LDS.128 R116, [R2+0x10] ;  /* 0x0000100002740984 */ /* 0x0006a20000000c00 */
[C---:B------:R-:W-:Y:S04]  /*6530*/  ISETP.NE.AND P0, PT, R85.reuse, 0x3, PT ;  /* 0x000000035500780c */ /* 0x040fe80003f05270 */
[----:B-1----:R-:W-:Y:S02]  /*6540*/  SEL R0, RZ, 0x1, P0 ;  /* 0x00000001ff007807 */ /* 0x002fe40000000000 */
[----:B------:R-:W-:Y:S02]  /*6550*/  SEL R85, R85, RZ, P0 ;  /* 0x000000ff55557207 */ /* 0x000fe40000000000 */
[----:B------:R-:W-:Y:S02]  /*6560*/  LOP3.LUT R91, R91, R0, RZ, 0x3c, !PT ;  /* 0x000000005b5b7212 */ /* 0x000fe400078e3cff */
.L_x_116:
[----:B------:R-:W-:Y:S05]  /*6570*/  BSYNC B1 ;  /* 0x0000000000017941 */ /* 0x000fea0003800000 */
.L_x_115:
[----:B------:R-:W-:Y:S01]  /*6580*/  ISETP.NE.AND P1, PT, R133, RZ, PT ;  /* 0x000000ff8500720c */ /* 0x000fe20003f25270 */
[----:B------:R-:W1:Y:S01]  /*6590*/  S2UR UR4, SR_CgaCtaId ;  /* 0x00000000000479c3 */ /* 0x000e620000008800 */
[----:B------:R-:W-:Y:S01]  /*65a0*/  ISETP.NE.AND P0, PT, R132, RZ, PT ;  /* 0x000000ff8400720c */ /* 0x000fe20003f05270 */
[----:B------:R-:W-:Y:S01]  /*65b0*/  IMAD.IADD R16, R39, 0x1, R96 ;  /* 0x0000000127107824 */ /* 0x000fe200078e0260 */
[----:B------:R-:W-:Y:S01]  /*65c0*/  MOV R122, 0x400 ;  /* 0x00000400007a7802 */ /* 0x000fe20000000f00 */
[----:B------:R-:W-:Y:S01]  /*65d0*/  BSSY B0, `(.L_x_120) ;  /* 0x000000a000007945 */ /* 0x000fe20003800000 */
[----:B------:R-:W-:Y:S02]  /*65e0*/  PLOP3.LUT P0, PT, P0, P1, PT, 0xf8, 0x8f ;  /* 0x00000000008f781c */ /* 0x000fe40000703f70 */
[----:B---3--:R-:W-:Y:S01]  /*65f0*/  SHF.R.U32.HI R2, RZ, 0x15, R16 ;  /* 0x00000015ff027819 */ /* 0x008fe20000011610 */
[----:B-1----:R-:W-:Y:S05]  /*6600*/  IMAD.U32 R73, RZ, RZ, UR4 ;  /* 0x00000004ff497e24 */ /* 0x002fea000f8e00ff */
[----:B------:R-:W-:Y:S05]  /*6610*/  LEA R122, R73, R122, 0x18 ;  /* 0x0000007a497a7211 */ /* 0x000fea00078ec0ff */
[----:B------:R-:W-:Y:S01]  /*6620*/  IMAD R71, R41, 0x8, R122 ;  /* 0x0000000829477824 */ /* 0x000fe200078e027a */
[----:B------:R-:W-:Y:S06]  /*6630*/  @P0 BRA `(.L_x_121) ;  /* 0x00000000000c0947 */ /* 0x000fec0003800000 */
[----:B------:R-:W-:Y:S04]  /*6640*/  SHF.L.U32 R0, R101, 0x1f, RZ ;  /* 0x0000001f65007819 */ /* 0x000fe800000006ff */
[----:B------:R-:W1:Y:S02]  /*6650*/  SYNCS.PHASECHK.TRANS64.TRYWAIT P0, [R71+URZ+0x100], R0 ;  /* 0x00010000470075a7 */ /* 0x000e6400080011ff */
[----:B-1----:R-:W-:Y:S05]  /*6660*/  @!P0 BRA `(.L_x_122) ;  /* 0x0000004c00cc8947 */ /* 0x002fea0003800000 */
.L_x_121:
[----:B------:R-:W-:Y:S05]  /*6670*/  BSYNC B0 ;  /* 0x0000000000007941 */ /* 0x000fea0003800000 */
.L_x_120:
[----:B------:R-:W-:Y:S11]  /*6680*/  LOP3.LUT P0, RZ, R2, 0x3, R127, 0x48, !PT ;  /* 0x0000000302ff7812 */ /* 0x000ff6000780487f */
[----:B------:R-:W-:Y:S02]  /*6690*/  @!UPT UIADD3 URZ, UPT, UPT, URZ, URZ, URZ ;  /* 0x000000fffffff290 */ /* 0x000fe4000fffe0ff */
[----:B------:R-:W-:Y:S05]  /*66a0*/  @!P0 BRA `(.L_x_123) ;  /* 0x0000000000408947 */ /* 0x000fea0003800000 */
[----:B------:R-:W3:Y:S01]  /*66b0*/  LDCU.64 UR8, c[0x4][0x70] ;  /* 0x01000e00ff0877ac */ /* 0x000ee20008000a00 */
[----:B------:R-:W-:Y:S01]  /*66c0*/  MOV R3, 0x0 ;  /* 0x0000000000037802 */ /* 0x000fe20000000f00 */
[----:B------:R-:W-:Y:S02]  /*66d0*/  HFMA2 R12, -RZ, RZ, 0, 5.9604644775390625e-08 ;  /* 0x00000001ff0c7431 */ /* 0x000fe400000001ff */
[----:B------:R-:W-:Y:S02]  /*66e0*/  IMAD.MOV.U32 R8, RZ, RZ, 0x192 ;  /* 0x00000192ff087424 */ /* 0x000fe400078e00ff */
[----:B------:R-:W-:Y:S01]  /*66f0*/  IMAD.MOV.U32 R13, RZ, RZ, RZ ;  /* 0x000000ffff0d7224 */ /* 0x000fe200078e00ff */
[----:B------:R-:W5:Y:S01]  /*6700*/  LDCU.64 UR6, c[0x4][0x78] ;  /* 0x01000f00ff0677ac */ /* 0x000f620008000a00 */
[----:B------:R-:W1:Y:S01]  /*6710*/  LDC.64 R2, c[0x4][R3] ;  /* 0x0100000003027b82 */ /* 0x000e620000000a00 */
[----:B------:R-:W2:Y:S01]  /*6720*/  LDCU.64 UR4, c[0x4][0x10] ;  /* 0x01000200ff0477ac */ /* 0x000ea20008000a00 */
[----:B---3--:R-:W-:Y:S01]  /*6730*/  MOV R5, UR9 ;  /* 0x0000000900057c02 */ /* 0x008fe20008000f00 */
[----:B------:R-:W-:Y:S01]  /*6740*/  IMAD.U32 R4, RZ, RZ, UR8 ;  /* 0x00000008ff047e24 */ /* 0x000fe2000f8e00ff */
[----:B-----5:R-:W-:Y:S01]  /*6750*/  MOV R7, UR7 ;  /* 0x0000000700077c02 */ /* 0x020fe20008000f00 */
[----:B------:R-:W-:Y:S01]  /*6760*/  IMAD.U32 R6, RZ, RZ, UR6 ;  /* 0x00000006ff067e24 */ /* 0x000fe2000f8e00ff */
[----:B--2---:R-:W-:Y:S01]  /*6770*/  MOV R11, UR5 ;  /* 0x00000005000b7c02 */ /* 0x004fe20008000f00 */
[----:B------:R-:W-:Y:S02]  /*6780*/  IMAD.U32 R10, RZ, RZ, UR4 ;  /* 0x00000004ff0a7e24 */ /* 0x000fe4000f8e00ff */
[----:B------:R-:W-:Y:S07]  /*6790*/  LEPC R20, `(.L_x_123) ;  /* 0x000000001014794e */ /* 0x000fee0000000000 */
[----:B-1--4-:R-:W-:Y:S05]  /*67a0*/  CALL.ABS.NOINC R2 ;  /* 0x0000000002007343 */ /* 0x012fea0003c00000 */
.L_x_123:
[----:B------:R-:W-:Y:S05]  /*67b0*/  WARPSYNC.ALL ;  /* 0x0000000000007948 */ /* 0x000fea0003800000 */
[----:B------:R-:W-:Y:S01]  /*67c0*/  R2UR UR4, R16 ;  /* 0x00000000100472ca */ /* 0x000fe200000e0000 */
[--C-:B----4-:R-:W-:Y:S01]  /*67d0*/  HADD2.F32 R63, -RZ, R104.reuse.H0_H0 ;  /* 0x20000068ff3f7230 */ /* 0x110fe20000004100 */
[----:B------:R-:W-:Y:S01]  /*67e0*/  MOV R51, 0x3e235519 ;  /* 0x3e23551900337802 */ /* 0x000fe20000000f00 */
[----:B------:R-:W-:Y:S01]  /*67f0*/  HADD2.F32 R65, -RZ, R104.H1_H1 ;  /* 0x30000068ff417230 */ /* 0x000fe20000004100 */
[----:B------:R-:W-:Y:S01]  /*6800*/  ISETP.NE.AND P6, PT, R132, RZ, PT ;  /* 0x000000ff8400720c */ /* 0x000fe20003fc5270 */
[--C-:B------:R-:W-:Y:S01]  /*6810*/  HADD2.F32 R100, -RZ, R105.reuse.H0_H0 ;  /* 0x20000069ff647230 */ /* 0x100fe20000004100 */
[----:B------:R-:W-:Y:S01]  /*6820*/  ISETP.NE.AND P2, PT, R125, RZ, PT ;  /* 0x000000ff7d00720c */ /* 0x000fe20003f45270 */
[----:B------:R-:W-:Y:S02]  /*6830*/  HADD2.F32 R102, -RZ, R105.H1_H1 ;  /* 0x30000069ff667230 */ /* 0x000fe40000004100 */
[----:B------:R-:W-:Y:S02]  /*6840*/  HFMA2 R55, -RZ, RZ, 0.8349609375, 5.424022674560546875e-06 ;  /* 0x3aae005bff377431 */ /* 0x000fe400000001ff */
[--C-:B--2---:R-:W-:Y:S02]  /*6850*/  HADD2.F32 R36, -RZ, R109.reuse.H0_H0 ;  /* 0x2000006dff247230 */ /* 0x104fe40000004100 */
[----:B------:R-:W-:Y:S02]  /*6860*/  HFMA2 R53, -RZ, RZ, 1.28515625, -179.25 ;  /* 0x3d24d99aff357431 */ /* 0x000fe400000001ff */
[----:B------:R-:W-:Y:S02]  /*6870*/  HADD2.F32 R38, -RZ, R109.H1_H1 ;  /* 0x3000006dff267230 */ /* 0x000fe40000004100 */
[----:B------:R-:W-:Y:S01]  /*6880*/  HFMA2 R49, -RZ, RZ, 1.8525390625, -0.310791015625 ;  /* 0x3f69b4f9ff317431 */ /* 0x000fe200000001ff */
[----:B------:R-:W2:Y:S01]  /*6890*/  LDTM.x32 R4, tmem[UR4] ;  /* 0x00000004000479ee */ /* 0x000ea200082c0000 */
[--C-:B------:R-:W-:Y:S01]  /*68a0*/  HADD2.F32 R37, -RZ, R110.reuse.H0_H0 ;  /* 0x2000006eff257230 */ /* 0x100fe20000004100 */
[----:B------:R-:W-:Y:S01]  /*68b0*/  USHF.L.U32 UR8, UR40, 0xd, URZ ;  /* 0x0000000d28087899 */ /* 0x000fe200080006ff */
[----:B------:R-:W-:Y:S01]  /*68c0*/  HADD2.F32 R40, -RZ, R110.H1_H1 ;  /* 0x3000006eff287230 */ /* 0x000fe20000004100 */
[----:B-1----:R-:W-:Y:S01]  /*68d0*/  @P6 IADD3 R71, PT, PT, R71, 0x120, RZ ;  /* 0x0000012047476810 */ /* 0x002fe20007ffe0ff */
[----:B------:R-:W-:Y:S01]  /*68e0*/  HADD2.F32 R45, -RZ, R111.H0_H0 ;  /* 0x2000006fff2d7230 */ /* 0x000fe20000004100 */
[----:B------:R-:W-:Y:S01]  /*68f0*/  @P6 NOP ;  /* 0x0000000000006918 */ /* 0x000fe20000000000 */
[----:B------:R-:W-:Y:S01]  /*6900*/  BSSY.RECONVERGENT B0, `(.L_x_124) ;  /* 0x00003b1000007945 */ /* 0x000fe20003800200 */
[----:B------:R-:W-:Y:S04]  /*6910*/  @P6 LOP3.LUT R71, R71, 0xfefffff8, RZ, 0xc0, !PT ;  /* 0xfefffff847476812 */ /* 0x000fe800078ec0ff */
[----:B--2---:R1:W-:Y:S01]  /*6920*/  @P6 SYNCS.ARRIVE.TRANS64.RED.A1T0 RZ, [R71+URZ], RZ ;  /* 0x000000ff47ff69a7 */ /* 0x0043e200081004ff */
[C---:B------:R-:W-:Y:S01]  /*6930*/  FMUL R0, R43.reuse, R4 ;  /* 0x000000042b007220 */ /* 0x040fe20000400000 */
[C---:B------:R-:W-:Y:S01]  /*6940*/  FMUL R2, R43.reuse, R5 ;  /* 0x000000052b027220 */ /* 0x040fe20000400000 */
[C---:B------:R-:W-:Y:S01]  /*6950*/  FMUL R3, R43.reuse, R6 ;  /* 0x000000062b037220 */ /* 0x040fe20000400000 */
[----:B------:R-:W-:Y:S01]  /*6960*/  FMUL R7, R43, R7 ;  /* 0x000000072b077220 */ /* 0x000fe20000400000 */
[C---:B------:R-:W-:Y:S01]  /*6970*/  FFMA R0, R61.reuse, R63, R0 ;  /* 0x0000003f3d007223 */ /* 0x040fe20000000000 */
[--C-:B------:R-:W-:Y:S02]  /*6980*/  HADD2.F32 R63, -RZ, R106.reuse.H0_H0 ;  /* 0x2000006aff3f7230 */ /* 0x100fe40000004100 */
[----:B------:R-:W-:Y:S01]  /*6990*/  FFMA R2, R61, R65, R2 ;  /* 0x000000413d027223 */ /* 0x000fe20000000002 */
[----:B------:R-:W-:Y:S01]  /*69a0*/  FMUL R4, R43, R8 ;  /* 0x000000082b047220 */ /* 0x000fe20000400000 */
[C---:B------:R-:W-:Y:S01]  /*69b0*/  FFMA R3, R61.reuse, R100, R3 ;  /* 0x000000643d037223 */ /* 0x040fe20000000003 */
[----:B------:R-:W-:Y:S02]  /*69c0*/  HADD2.F32 R100, -RZ, R106.H1_H1 ;  /* 0x3000006aff647230 */ /* 0x000fe40000004100 */
[----:B------:R-:W-:Y:S01]  /*69d0*/  FFMA R7, R61, R102, R7 ;  /* 0x000000663d077223 */ /* 0x000fe20000000007 */
[----:B------:R-:W-:Y:S01]  /*69e0*/  FMUL R5, R43, R9 ;  /* 0x000000092b057220 */ /* 0x000fe20000400000 */
[----:B------:R-:W-:Y:S01]  /*69f0*/  FFMA R4, R61, R63, R4 ;  /* 0x0000003f3d047223 */ /* 0x000fe20000000004 */
[--C-:B------:R-:W-:Y:S02]  /*6a00*/  HADD2.F32 R63, -RZ, R107.reuse.H0_H0 ;  /* 0x2000006bff3f7230 */ /* 0x100fe40000004100 */
[----:B------:R-:W-:Y:S01]  /*6a10*/  FMUL R6, R43, R10 ;  /* 0x0000000a2b067220 */ /* 0x000fe20000400000 */
[----:B------:R-:W-:Y:S02]  /*6a20*/  HADD2.F32 R102, -RZ, R107.H1_H1 ;  /* 0x3000006bff667230 */ /* 0x000fe40000004100 */
[----:B------:R-:W-:Y:S01]  /*6a30*/  FFMA R5, R61, R100, R5 ;  /* 0x000000643d057223 */ /* 0x000fe20000000005 */
[C---:B------:R-:W-:Y:S01]  /*6a40*/  FMUL R11, R43.reuse, R11 ;  /* 0x0000000b2b0b7220 */ /* 0x040fe20000400000 */
[--C-:B------:R-:W-:Y:S02]  /*6a50*/  HADD2.F32 R65, -RZ, R108.reuse.H0_H0 ;  /* 0x2000006cff417230 */ /* 0x100fe40000004100 */
[C---:B------:R-:W-:Y:S01]  /*6a60*/  FMUL R8, R43.reuse, R12 ;  /* 0x0000000c2b087220 */ /* 0x040fe20000400000 */
[----:B------:R-:W-:Y:S02]  /*6a70*/  HADD2.F32 R100, -RZ, R108.H1_H1 ;  /* 0x3000006cff647230 */ /* 0x000fe40000004100 */
[----:B------:R-:W-:Y:S01]  /*6a80*/  FMUL R9, R43, R13 ;  /* 0x0000000d2b097220 */ /* 0x000fe20000400000 */
[----:B------:R-:W-:Y:S01]  /*6a90*/  FFMA R6, R61, R63, R6 ;  /* 0x0000003f3d067223 */ /* 0x000fe20000000006 */
[----:B------:R-:W-:Y:S01]  /*6aa0*/  MOV R63, 0x38eb4c3a ;  /* 0x38eb4c3a003f7802 */ /* 0x000fe20000000f00 */
[----:B------:R-:W-:Y:S01]  /*6ab0*/  FMUL R10, R43, R14 ;  /* 0x0000000e2b0a7220 */ /* 0x000fe20000400000 */
[C---:B------:R-:W-:Y:S01]  /*6ac0*/  FFMA R11, R61.reuse, R102, R11 ;  /* 0x000000663d0b7223 */ /* 0x040fe2000000000b */
[----:B------:R-:W-:Y:S01]  /*6ad0*/  FFMA R8, R61, R65, R8 ;  /* 0x000000413d087223 */ /* 0x000fe20000000008 */
[----:B------:R-:W-:Y:S01]  /*6ae0*/  FMUL R15, R43, R15 ;  /* 0x0000000f2b0f7220 */ /* 0x000fe20000400000 */
[----:B------:R-:W-:Y:S01]  /*6af0*/  FFMA R9, R61, R100, R9 ;  /* 0x000000643d097223 */ /* 0x000fe20000000009 */
[----:B------:R-:W-:Y:S01]  /*6b00*/  FMUL R12, R43, R16 ;  /* 0x000000102b0c7220 */ /* 0x000fe20000400000 */
[----:B------:R-:W-:Y:S01]  /*6b10*/  FFMA R10, R61, R36, R10 ;  /* 0x000000243d0a7223 */ /* 0x000fe2000000000a */
[C---:B------:R-:W-:Y:S01]  /*6b20*/  FMUL R13, R43.reuse, R17 ;  /* 0x000000112b0d7220 */ /* 0x040fe20000400000 */
[----:B------:R-:W-:Y:S01]  /*6b30*/  FMUL R14, R43, R18 ;  /* 0x000000122b0e7220 */ /* 0x000fe20000400000 */
[----:B------:R-:W-:Y:S02]  /*6b40*/  HADD2.F32 R36, -RZ, R111.H1_H1 ;  /* 0x3000006fff247230 */ /* 0x000fe40000004100 */
[----:B------:R-:W-:Y:S01]  /*6b50*/  FFMA R15, R61, R38, R15 ;  /* 0x000000263d0f7223 */ /* 0x000fe2000000000f */
[----:B------:R-:W-:Y:S01]  /*6b60*/  FMUL R19, R43, R19 ;  /* 0x000000132b137220 */ /* 0x000fe20000400000 */
[C---:B------:R-:W-:Y:S01]  /*6b70*/  FFMA R12, R61.reuse, R37, R12 ;  /* 0x000000253d0c7223 */ /* 0x040fe2000000000c */
[C---:B------:R-:W-:Y:S01]  /*6b80*/  FFMA R13, R61.reuse, R40, R13 ;  /* 0x000000283d0d7223 */ /* 0x040fe2000000000d */
[--C-:B------:R-:W-:Y:S02]  /*6b90*/  HADD2.F32 R37, -RZ, R112.reuse.H0_H0 ;  /* 0x20000070ff257230 */ /* 0x100fe40000004100 */
[----:B------:R-:W-:Y:S01]  /*6ba0*/  FFMA R14, R61, R45, R14 ;  /* 0x0000002d3d0e7223 */ /* 0x000fe2000000000e */
        /* <DEDUP_REMOVED lines=8> */
[C---:B------:R-:W-:Y:S01]  /*6c30*/  FFMA R16, R61.reuse, R37, R16 ;  /* 0x000000253d107223 */ /* 0x040fe20000000010 */
[C---:B------:R-:W-:Y:S01]  /*6c40*/  FFMA R17, R61.reuse, R38, R17 ;  /* 0x000000263d117223 */ /* 0x040fe20000000011 */
[C---:B------:R-:W-:Y:S01]  /*6c50*/  FFMA R18, R61.reuse, R45, R18 ;  /* 0x0000002d3d127223 */ /* 0x040fe20000000012 */
[----:B------:R-:W-:Y:S01]  /*6c60*/  FFMA R23, R61, R36, R23 ;  /* 0x000000243d177223 */ /* 0x000fe20000000017 */
[--C-:B------:R-:W-:Y:S02]  /*6c70*/  HADD2.F32 R37, -RZ, R114.reuse.H0_H0 ;  /* 0x20000072ff257230 */ /* 0x100fe40000004100 */
[C---:B------:R-:W-:Y:S01]  /*6c80*/  FMUL R20, R43.reuse, R24 ;  /* 0x000000182b147220 */ /* 0x040fe20000400000 */
[----:B------:R-:W-:Y:S02]  /*6c90*/  HADD2.F32 R36, -RZ, R114.H1_H1 ;  /* 0x30000072ff247230 */ /* 0x000fe40000004100 */
[----:B------:R-:W-:Y:S01]  /*6ca0*/  FMUL R21, R43, R25 ;  /* 0x000000192b157220 */ /* 0x000fe20000400000 */
        /* <DEDUP_REMOVED lines=14> */
[----:B------:R-:W-:Y:S01]  /*6d90*/  FMUL R36, R0, 0.70710676908493041992 ;  /* 0x3f3504f300247820 */ /* 0x000fe20000400000 */
[--C-:B------:R-:W-:Y:S02]  /*6da0*/  HADD2.F32 R37, -RZ, R117.reuse.H0_H0 ;  /* 0x20000075ff257230 */ /* 0x100fe40000004100 */
[C---:B------:R-:W-:Y:S01]  /*6db0*/  FMUL R26, R43.reuse, R30 ;  /* 0x0000001e2b1a7220 */ /* 0x040fe20000400000 */
[----:B------:R-:W-:Y:S02]  /*6dc0*/  HADD2.F32 R38, -RZ, R117.H1_H1 ;  /* 0x30000075ff267230 */ /* 0x000fe40000004100 */
[C---:B------:R-:W-:Y:S01]  /*6dd0*/  FMUL R31, R43.reuse, R31 ;  /* 0x0000001f2b1f7220 */ /* 0x040fe20000400000 */
[C---:B------:R-:W-:Y:S01]  /*6de0*/  FSETP.GE.AND P0, PT, |R36|.reuse, 1.0029599666595458984, PT ;  /* 0x3f8060fe2400780b */ /* 0x040fe20003f06200 */
[C---:B------:R-:W-:Y:S01]  /*6df0*/  FMUL R29, R43.reuse, R33 ;  /* 0x000000212b1d7220 */ /* 0x040fe20000400000 */
[--C-:B------:R-:W-:Y:S02]  /*6e00*/  HADD2.F32 R45, -RZ, R118.reuse.H0_H0 ;  /* 0x20000076ff2d7230 */ /* 0x100fe40000004100 */
[----:B------:R-:W-:Y:S01]  /*6e10*/  FMUL R28, R43, R32 ;  /* 0x000000202b1c7220 */ /* 0x000fe20000400000 */
[----:B------:R-:W-:Y:S01]  /*6e20*/  FSEL R47, R63, 8.4834944573231041431e-05, P0 ;  /* 0x38b1e96a3f2f7808 */ /* 0x000fe20000000000 */
[C---:B------:R-:W-:Y:S01]  /*6e30*/  FMUL R33, R36.reuse, R36 ;  /* 0x0000002424217220 */ /* 0x040fe20000400000 */
[----:B------:R-:W-:Y:S01]  /*6e40*/  FSEL R32, -R55, -0.00082130916416645050049, P0 ;  /* 0xba574d2037207808 */ /* 0x000fe20000000100 */
[C---:B------:R-:W-:Y:S01]  /*6e50*/  FFMA R26, R61.reuse, R37, R26 ;  /* 0x000000253d1a7223 */ /* 0x040fe2000000001a */
[----:B------:R-:W-:Y:S02]  /*6e60*/  HADD2.F32 R40, -RZ, R118.H1_H1 ;  /* 0x30000076ff287230 */ /* 0x000fe40000004100 */
[C---:B------:R-:W-:Y:S01]  /*6e70*/  FFMA R31, R61.reuse, R38, R31 ;  /* 0x000000263d1f7223 */ /* 0x040fe2000000001f */
[----:B------:R-:W-:Y:S01]  /*6e80*/  FSEL R57, |R36|, R33, P0 ;  /* 0x0000002124397208 */ /* 0x000fe20000000200 */
[--C-:B------:R-:W-:Y:S02]  /*6e90*/  HADD2.F32 R37, -RZ, R119.reuse.H0_H0 ;  /* 0x20000077ff257230 */ /* 0x100fe40000004100 */
[----:B------:R-:W-:Y:S01]  /*6ea0*/  FFMA R28, R61, R45, R28 ;  /* 0x0000002d3d1c7223 */ /* 0x000fe2000000001c */
[----:B------:R-:W-:Y:S01]  /*6eb0*/  MOV R45, 0x3c09919f ;  /* 0x3c09919f002d7802 */ /* 0x000fe20000000f00 */
[----:B------:R-:W-:Y:S02]  /*6ec0*/  HADD2.F32 R38, -RZ, R119.H1_H1 ;  /* 0x30000077ff267230 */ /* 0x000fe40000004100 */
[----:B------:R-:W-:Y:S01]  /*6ed0*/  FMUL R30, R43, R34 ;  /* 0x000000222b1e7220 */ /* 0x000fe20000400000 */
[----:B------:R-:W-:Y:S01]  /*6ee0*/  FSEL R34, -R53, -0.026868773624300956726, P0 ;  /* 0xbcdc1be735227808 */ /* 0x000fe20000000100 */
[----:B------:R-:W-:Y:S01]  /*6ef0*/  FMUL R35, R43, R35 ;  /* 0x000000232b237220 */ /* 0x000fe20000400000 */
[----:B------:R-:W-:Y:S01]  /*6f00*/  FSEL R33, R45, 0.0052134888246655464172, P0 ;  /* 0x3baad5ea2d217808 */ /* 0x000fe20000000000 */
[C---:B------:R-:W-:Y:S01]  /*6f10*/  FFMA R29, R61.reuse, R40, R29 ;  /* 0x000000283d1d7223 */ /* 0x040fe2000000001d */
[----:B------:R-:W-:Y:S01]  /*6f20*/  FFMA R30, R61, R37, R30 ;  /* 0x000000253d1e7223 */ /* 0x000fe2000000001e */
[----:B------:R-:W-:Y:S01]  /*6f30*/  FSEL R37, R51, 0.11284004896879196167, P0 ;  /* 0x3de718af33257808 */ /* 0x000fe20000000000 */
[----:B------:R-:W-:Y:S01]  /*6f40*/  FFMA R35, R61, R38, R35 ;  /* 0x000000263d237223 */ /* 0x000fe20000000023 */
[-C--:B------:R-:W-:Y:S01]  /*6f50*/  FFMA R32, R47, R57.reuse, R32 ;  /* 0x000000392f207223 */ /* 0x080fe20000000020 */
[----:B------:R-:W-:Y:S01]  /*6f60*/  MOV R47, 0x3f210a14 ;  /* 0x3f210a14002f7802 */ /* 0x000fe20000000f00 */
[----:B------:R-:W-:Y:S01]  /*6f70*/  FMUL R38, R2, 0.70710676908493041992 ;  /* 0x3f3504f302267820 */ /* 0x000fe20000400000 */
[----:B------:R-:W-:Y:S01]  /*6f80*/  FMUL R40, R3, 0.70710676908493041992 ;  /* 0x3f3504f303287820 */ /* 0x000fe20000400000 */
[-C--:B------:R-:W-:Y:S01]  /*6f90*/  FFMA R33, R32, R57.reuse, R33 ;  /* 0x0000003920217223 */ /* 0x080fe20000000021 */
[----:B------:R-:W-:Y:S01]  /*6fa0*/  FSEL R32, R49, -0.37612664699554443359, P0 ;  /* 0xbec093ac31207808 */ /* 0x000fe20000000000 */
[----:B------:R-:W-:Y:S01]  /*6fb0*/  FMUL R42, R7, 0.70710676908493041992 ;  /* 0x3f3504f3072a7820 */ /* 0x000fe20000400000 */
[----:B------:R-:W-:Y:S01]  /*6fc0*/  FMUL R44, R4, 0.70710676908493041992 ;  /* 0x3f3504f3042c7820 */ /* 0x000fe20000400000 */
[-C--:B------:R-:W-:Y:S01]  /*6fd0*/  FFMA R34, R33, R57.reuse, R34 ;  /* 0x0000003921227223 */ /* 0x080fe20000000022 */
[----:B------:R-:W-:Y:S01]  /*6fe0*/  FSEL R33, R47, 0.12837915122509002686, P0 ;  /* 0x3e0375d32f217808 */ /* 0x000fe20000000000 */
[----:B------:R-:W-:Y:S01]  /*6ff0*/  FMUL R46, R5, 0.70710676908493041992 ;  /* 0x3f3504f3052e7820 */ /* 0x000fe20000400000 */
[----:B------:R-:W-:Y:S01]  /*7000*/  FMUL R48, R6, 0.70710676908493041992 ;  /* 0x3f3504f306307820 */ /* 0x000fe20000400000 */
[-C--:B------:R-:W-:Y:S01]  /*7010*/  FFMA R37, R34, R57.reuse, R37 ;  /* 0x0000003922257223 */ /* 0x080fe20000000025 */
[----:B------:R-:W-:Y:S01]  /*7020*/  FSEL R34, -R57, R36, P0 ;  /* 0x0000002439227208 */ /* 0x000fe20000000100 */
[----:B------:R-:W-:Y:S01]  /*7030*/  FMUL R50, R11, 0.70710676908493041992 ;  /* 0x3f3504f30b327820 */ /* 0x000fe20000400000 */
[----:B------:R-:W-:Y:S01]  /*7040*/  FMUL R52, R8, 0.70710676908493041992 ;  /* 0x3f3504f308347820 */ /* 0x000fe20000400000 */
[-C--:B------:R-:W-:Y:S01]  /*7050*/  FFMA R32, R37, R57.reuse, R32 ;  /* 0x0000003925207223 */ /* 0x080fe20000000020 */
[----:B------:R-:W-:Y:S01]  /*7060*/  FMUL R54, R9, 0.70710676908493041992 ;  /* 0x3f3504f309367820 */ /* 0x000fe20000400000 */
[----:B------:R-:W-:Y:S01]  /*7070*/  FMUL R56, R10, 0.70710676908493041992 ;  /* 0x3f3504f30a387820 */ /* 0x000fe20000400000 */
[----:B------:R-:W-:Y:S01]  /*7080*/  FMUL R59, R12, 0.70710676908493041992 ;  /* 0x3f3504f30c3b7820 */ /* 0x000fe20000400000 */
[----:B------:R-:W-:Y:S01]  /*7090*/  FFMA R33, R32, R57, R33 ;  /* 0x0000003920217223 */ /* 0x000fe20000000021 */
[----:B------:R-:W-:Y:S01]  /*70a0*/  FMUL R135, R2, 0.5 ;  /* 0x3f00000002877820 */ /* 0x000fe20000400000 */
[----:B------:R-:W-:Y:S02]  /*70b0*/  FMUL R137, R7, 0.5 ;  /* 0x3f00000007897820 */ /* 0x000fe40000400000 */
[----:B------:R-:W-:Y:S01]  /*70c0*/  FFMA R34, R33, R34, R34 ;  /* 0x0000002221227223 */ /* 0x000fe20000000022 */
[CC--:B------:R-:W-:Y:S03]  /*70d0*/  FMUL R33, R38.reuse, R38.reuse ;  /* 0x0000002626217220 */ /* 0x0c0fe60000400000 */
[----:B------:R-:W2:Y:S02]  /*70e0*/  @P0 MUFU.EX2 R37, R34 ;  /* 0x0000002200250308 */ /* 0x000ea40000000800 */
[----:B--2---:R-:W-:Y:S05]  /*70f0*/  @P0 FADD R37, -R37, 1 ;  /* 0x3f80000025250421 */ /* 0x004fea0000000100 */
[----:B------:R-:W-:Y:S02]  /*7100*/  @P0 LOP3.LUT R34, R37, 0x80000000, R36, 0xb8, !PT ;  /* 0x8000000025220812 */ /* 0x000fe400078eb824 */
[C---:B------:R-:W-:Y:S04]  /*7110*/  FSETP.GE.AND P0, PT, |R38|.reuse, 1.0029599666595458984, PT ;  /* 0x3f8060fe2600780b */ /* 0x040fe80003f06200 */
[----:B------:R-:W-:Y:S02]  /*7120*/  FSEL R57, |R38|, R33, P0 ;  /* 0x0000002126397208 */ /* 0x000fe40000000200 */
[----:B------:R-:W-:Y:S02]  /*7130*/  FSEL R37, R63, 8.4834944573231041431e-05, P0 ;  /* 0x38b1e96a3f257808 */ /* 0x000fe40000000000 */
[----:B------:R-:W-:Y:S02]  /*7140*/  FSEL R32, -R55, -0.00082130916416645050049, P0 ;  /* 0xba574d2037207808 */ /* 0x000fe40000000100 */
[----:B------:R-:W-:Y:S02]  /*7150*/  FSEL R33, R45, 0.0052134888246655464172, P0 ;  /* 0x3baad5ea2d217808 */ /* 0x000fe40000000000 */
[----:B------:R-:W-:Y:S01]  /*7160*/  FSEL R36, -R53, -0.026868773624300956726, P0 ;  /* 0xbcdc1be735247808 */ /* 0x000fe20000000100 */
[-C--:B------:R-:W-:Y:S01]  /*7170*/  FFMA R32, R37, R57.reuse, R32 ;  /* 0x0000003925207223 */ /* 0x080fe20000000020 */
[----:B------:R-:W-:Y:S03]  /*7180*/  FSEL R37, R51, 0.11284004896879196167, P0 ;  /* 0x3de718af33257808 */ /* 0x000fe60000000000 */
[-C--:B------:R-:W-:Y:S01]  /*7190*/  FFMA R33, R32, R57.reuse, R33 ;  /* 0x0000003920217223 */ /* 0x080fe20000000021 */
[----:B------:R-:W-:Y:S03]  /*71a0*/  FSEL R32, R49, -0.37612664699554443359, P0 ;  /* 0xbec093ac31207808 */ /* 0x000fe60000000000 */
[-C--:B------:R-:W-:Y:S01]  /*71b0*/  FFMA R36, R33, R57.reuse, R36 ;  /* 0x0000003921247223 */ /* 0x080fe20000000024 */
[----:B------:R-:W-:Y:S03]  /*71c0*/  FSEL R33, R47, 0.12837915122509002686, P0 ;  /* 0x3e0375d32f217808 */ /* 0x000fe60000000000 */
[-C--:B------:R-:W-:Y:S01]  /*71d0*/  FFMA R37, R36, R57.reuse, R37 ;  /* 0x0000003924257223 */ /* 0x080fe20000000025 */
[----:B------:R-:W-:Y:S03]  /*71e0*/  FSEL R36, -R57, R38, P0 ;  /* 0x0000002639247208 */ /* 0x000fe60000000100 */
[-C--:B------:R-:W-:Y:S04]  /*71f0*/  FFMA R32, R37, R57.reuse, R32 ;  /* 0x0000003925207223 */ /* 0x080fe80000000020 */
[----:B------:R-:W-:Y:S04]  /*7200*/  FFMA R33, R32, R57, R33 ;  /* 0x0000003920217223 */ /* 0x000fe80000000021 */
[----:B------:R-:W-:Y:S01]  /*7210*/  FFMA R36, R33, R36, R36 ;  /* 0x0000002421247223 */ /* 0x000fe20000000024 */
[CC--:B------:R-:W-:Y:S03]  /*7220*/  FMUL R33, R40.reuse, R40.reuse ;  /* 0x0000002828217220 */ /* 0x0c0fe60000400000 */
[----:B------:R-:W2:Y:S02]  /*7230*/  @P0 MUFU.EX2 R37, R36 ;  /* 0x0000002400250308 */ /* 0x000ea40000000800 */
[----:B--2---:R-:W-:Y:S05]  /*7240*/  @P0 FADD R37, -R37, 1 ;  /* 0x3f80000025250421 */ /* 0x004fea0000000100 */
[----:B------:R-:W-:Y:S02]  /*7250*/  @P0 LOP3.LUT R36, R37, 0x80000000, R38, 0xb8, !PT ;  /* 0x8000000025240812 */ /* 0x000fe400078eb826 */
[----:B------:R-:W-:Y:S03]  /*7260*/  FSETP.GE.AND P0, PT, |R40|, 1.0029599666595458984, PT ;  /* 0x3f8060fe2800780b */ /* 0x000fe60003f06200 */
[----:B------:R-:W-:Y:S01]  /*7270*/  FADD R36, R36, 1 ;  /* 0x3f80000024247421 */ /* 0x000fe20000000000 */
[----:B------:R-:W-:Y:S02]  /*7280*/  FSEL R57, |R40|, R33, P0 ;  /* 0x0000002128397208 */ /* 0x000fe40000000200 */
[----:B------:R-:W-:Y:S01]  /*7290*/  FSEL R37, R63, 8.4834944573231041431e-05, P0 ;  /* 0x38b1e96a3f257808 */ /* 0x000fe20000000000 */
[----:B------:R-:W-:Y:S01]  /*72a0*/  FMUL R36, R36, R135 ;  /* 0x0000008724247220 */ /* 0x000fe20000400000 */
[----:B------:R-:W-:Y:S01]  /*72b0*/  FSEL R32, -R55, -0.00082130916416645050049, P0 ;  /* 0xba574d2037207808 */ /* 0x000fe20000000100 */
[----:B------:R-:W-:Y:S01]  /*72c0*/  FMUL R135, R3, 0.5 ;  /* 0x3f00000003877820 */ /* 0x000fe20000400000 */
        /* <DEDUP_REMOVED lines=36> */
[C---:B------:R-:W-:Y:S03]  /*7510*/  FMUL R33, R44.reuse, R44 ;  /* 0x0000002c2c217220 */ /* 0x040fe60000400000 */
        /* <DEDUP_REMOVED lines=13> */
[----:B------:R-:W-:Y:S02]  /*75f0*/  FSEL R37, R51, 0.11284004896879196167, P0 ;  /* 0x3de718af33257808 */ /* 0x000fe40000000000 */
[----:B------:R-:W-:Y:S01]  /*7600*/  F2FP.F16.F32.PACK_AB R137, R137, R38 ;  /* 0x000000268989723e */ /* 0x000fe200000000ff */
[-C--:B------:R-:W-:Y:S01]  /*7610*/  FFMA R33, R32, R57.reuse, R33 ;  /* 0x0000003920217223 */ /* 0x080fe20000000021 */
[----:B------:R-:W-:Y:S01]  /*7620*/  FSEL R32, R49, -0.37612664699554443359, P0 ;  /* 0xbec093ac31207808 */ /* 0x000fe20000000000 */
[----:B------:R-:W-:Y:S01]  /*7630*/  FMUL R38, R6, 0.5 ;  /* 0x3f00000006267820 */ /* 0x000fe20000400000 */
[----:B------:R-:W-:Y:S01]  /*7640*/  FMUL R6, R35, 0.70710676908493041992 ;  /* 0x3f3504f323067820 */ /* 0x000fe20000400000 */
        /* <DEDUP_REMOVED lines=34> */
[----:B------:R-:W-:Y:S01]  /*7870*/  FSEL R57, |R48|, R33, P0 ;  /* 0x0000002130397208 */ /* 0x000fe20000000200 */
[----:B------:R-:W-:Y:S01]  /*7880*/  FMUL R44, R9, 0.5 ;  /* 0x3f000000092c7820 */ /* 0x000fe20000400000 */
        /* <DEDUP_REMOVED lines=65> */
[----:B------:R-:W-:Y:S01]  /*7ca0*/  FSEL R57, |R54|, R33, P0 ;  /* 0x0000002136397208 */ /* 0x000fe20000000200 */
[----:B------:R-:W-:Y:S01]  /*7cb0*/  FMUL R50, R35, 0.5 ;  /* 0x3f00000023327820 */ /* 0x000fe20000400000 */
        /* <DEDUP_REMOVED lines=37> */
[----:B------:R-:W-:Y:S01]  /*7f10*/  FFMA R33, R32, R57, R33 ;  /* 0x0000003920217223 */ /* 0x000fe20000000021 */
[----:B------:R-:W-:Y:S03]  /*7f20*/  FMUL R57, R15, 0.70710676908493041992 ;  /* 0x3f3504f30f397820 */ /* 0x000fe60000400000 */
[----:B------:R-:W-:Y:S01]  /*7f30*/  FFMA R54, R33, R54, R54 ;  /* 0x0000003621367223 */ /* 0x000fe20000000036 */
[-C--:B------:R-:W-:Y:S03]  /*7f40*/  FMUL R32, R57, R57.reuse ;  /* 0x0000003939207220 */ /* 0x080fe60000400000 */
        /* <DEDUP_REMOVED lines=19> */
[----:B------:R-:W-:Y:S03]  /*8080*/  FMUL R32, R59, R59 ;  /* 0x0000003b3b207220 */ /* 0x000fe60000400000 */
[----:B------:R-:W-:Y:S04]  /*8090*/  FFMA R56, R33, R56, R56 ;  /* 0x0000003821387223 */ /* 0x000fe80000000038 */
        /* <DEDUP_REMOVED lines=15> */
[----:B------:R-:W-:Y:S01]  /*8190*/  FFMA R37, R58, R57, R37 ;  /* 0x000000393a257223 */ /* 0x000fe20000000025 */
[----:B------:R-:W-:Y:S03]  /*81a0*/  FSEL R58, -R57, R59, P0 ;  /* 0x0000003b393a7208 */ /* 0x000fe60000000100 */
[-C--:B------:R-:W-:Y:S04]  /*81b0*/  FFMA R32, R37, R57.reuse, R32 ;  /* 0x0000003925207223 */ /* 0x080fe80000000020 */
[----:B------:R-:W-:Y:S01]  /*81c0*/  FFMA R33, R32, R57, R33 ;  /* 0x0000003920217223 */ /* 0x000fe20000000021 */
[----:B------:R-:W-:Y:S03]  /*81d0*/  FMUL R57, R13, 0.70710676908493041992 ;  /* 0x3f3504f30d397820 */ /* 0x000fe60000400000 */
[----:B------:R-:W-:Y:S01]  /*81e0*/  FFMA R58, R33, R58, R58 ;  /* 0x0000003a213a7223 */ /* 0x000fe2000000003a */
[C---:B------:R-:W-:Y:S03]  /*81f0*/  FMUL R32, R57.reuse, R57 ;  /* 0x0000003939207220 */ /* 0x040fe60000400000 */
        /* <DEDUP_REMOVED lines=91> */
[C---:B------:R-:W-:Y:S03]  /*87b0*/  FSETP.GE.AND P0, PT, |R57|.reuse, 1.0029599666595458984, PT ;  /* 0x3f8060fe3900780b */ /* 0x040fe60003f06200 */
[----:B------:R-:W-:Y:S01]  /*87c0*/  FADD R66, R66, 1 ;  /* 0x3f80000042427421 */ /* 0x000fe20000000000 */
        /* <DEDUP_REMOVED lines=279> */
[-C--:B------:R-:W-:Y:S01]  /*9940*/  FFMA R32, R37, R59.reuse, R32 ;  /* 0x0000003b25207223 */ /* 0x080fe20000000020 */
[----:B------:R-:W-:Y:S03]  /*9950*/  FMUL R37, R30, 0.70710676908493041992 ;  /* 0x3f3504f31e257820 */ /* 0x000fe60000400000 */
[----:B------:R-:W-:Y:S01]  /*9960*/  FFMA R33, R32, R59, R33 ;  /* 0x0000003b20217223 */ /* 0x000fe20000000021 */
[----:B------:R-:W-:Y:S03]  /*9970*/  FMUL R32, R37, R37 ;  /* 0x0000002525207220 */ /* 0x000fe60000400000 */
[----:B------:R-:W-:Y:S04]  /*9980*/  FFMA R92, R33, R92, R92 ;  /* 0x0000005c215c7223 */ /* 0x000fe8000000005c */
[----:B------:R-:W2:Y:S02]  /*9990*/  @P0 MUFU.EX2 R136, R92 ;  /* 0x0000005c00880308 */ /* 0x000ea40000000800 */
[----:B--2---:R-:W-:Y:S05]  /*99a0*/  @P0 FADD R136, -R136, 1 ;  /* 0x3f80000088880421 */ /* 0x004fea0000000100 */
[----:B------:R-:W-:Y:S01]  /*99b0*/  @P0 LOP3.LUT R92, R136, 0x80000000, R57, 0xb8, !PT ;  /* 0x80000000885c0812 */ /* 0x000fe200078eb839 */
[----:B------:R-:W-:Y:S01]  /*99c0*/  FADD R136, R34, 1 ;  /* 0x3f80000022887421 */ /* 0x000fe20000000000 */
[C---:B------:R-:W-:Y:S04]  /*99d0*/  FSETP.GE.AND P0, PT, |R37|.reuse, 1.0029599666595458984, PT ;  /* 0x3f8060fe2500780b */ /* 0x040fe80003f06200 */
[----:B------:R-:W-:Y:S02]  /*99e0*/  FSEL R57, |R37|, R32, P0 ;  /* 0x0000002025397208 */ /* 0x000fe40000000200 */
[----:B------:R-:W-:Y:S02]  /*99f0*/  FSEL R59, R63, 8.4834944573231041431e-05, P0 ;  /* 0x38b1e96a3f3b7808 */ /* 0x000fe40000000000 */
[----:B------:R-:W-:Y:S02]  /*9a00*/  FSEL R32, -R55, -0.00082130916416645050049, P0 ;  /* 0xba574d2037207808 */ /* 0x000fe40000000100 */
[----:B------:R-:W-:Y:S02]  /*9a10*/  FSEL R33, R45, 0.0052134888246655464172, P0 ;  /* 0x3baad5ea2d217808 */ /* 0x000fe40000000000 */
[----:B------:R-:W-:Y:S01]  /*9a20*/  FSEL R3, R51, 0.11284004896879196167, P0 ;  /* 0x3de718af33037808 */ /* 0x000fe20000000000 */
[-C--:B------:R-:W-:Y:S01]  /*9a30*/  FFMA R32, R59, R57.reuse, R32 ;  /* 0x000000393b207223 */ /* 0x080fe20000000020 */
[----:B------:R-:W-:Y:S01]  /*9a40*/  FMUL R59, R0, 0.5 ;  /* 0x3f000000003b7820 */ /* 0x000fe20000400000 */
[----:B------:R-:W-:Y:S02]  /*9a50*/  FSEL R0, -R53, -0.026868773624300956726, P0 ;  /* 0xbcdc1be735007808 */ /* 0x000fe40000000100 */
[----:B------:R-:W-:Y:S01]  /*9a60*/  FFMA R33, R32, R57, R33 ;  /* 0x0000003920217223 */ /* 0x000fe20000000021 */
[----:B------:R-:W-:Y:S01]  /*9a70*/  FMUL R59, R136, R59 ;  /* 0x0000003b883b7220 */ /* 0x000fe20000400000 */
[----:B------:R-:W-:Y:S02]  /*9a80*/  FSEL R2, R49, -0.37612664699554443359, P0 ;  /* 0xbec093ac31027808 */ /* 0x000fe40000000000 */
[----:B------:R-:W-:Y:S02]  /*9a90*/  FFMA R0, R33, R57, R0 ;  /* 0x0000003921007223 */ /* 0x000fe40000000000 */
[----:B------:R-:W-:Y:S01]  /*9aa0*/  F2FP.F16.F32.PACK_AB R136, R36, R59 ;  /* 0x0000003b2488723e */ /* 0x000fe200000000ff */
[----:B------:R-:W-:Y:S01]  /*9ab0*/  FMUL R36, R4, 0.5 ;  /* 0x3f00000004247820 */ /* 0x000fe20000400000 */
[----:B------:R-:W-:Y:S01]  /*9ac0*/  FADD R59, R42, 1 ;  /* 0x3f8000002a3b7421 */ /* 0x000fe20000000000 */
[----:B------:R-:W-:Y:S01]  /*9ad0*/  FMUL R42, R8, 0.5 ;  /* 0x3f000000082a7820 */ /* 0x000fe20000400000 */
[----:B------:R-:W-:Y:S01]  /*9ae0*/  FFMA R3, R0, R57, R3 ;  /* 0x0000003900037223 */ /* 0x000fe20000000003 */
[----:B------:R-:W-:Y:S01]  /*9af0*/  FSEL R0, -R57, R37, P0 ;  /* 0x0000002539007208 */ /* 0x000fe20000000100 */
[----:B------:R-:W-:Y:S01]  /*9b00*/  FMUL R36, R59, R36 ;  /* 0x000000243b247220 */ /* 0x000fe20000400000 */
[----:B------:R-:W-:Y:S01]  /*9b10*/  FMUL R42, R139, R42 ;  /* 0x0000002a8b2a7220 */ /* 0x000fe20000400000 */
[----:B------:R-:W-:Y:S01]  /*9b20*/  FADD R59, R48, 1 ;  /* 0x3f800000303b7421 */ /* 0x000fe20000000000 */
[----:B------:R-:W-:Y:S01]  /*9b30*/  FMUL R48, R25, 0.5 ;  /* 0x3f00000019307820 */ /* 0x000fe20000400000 */
[-C--:B------:R-:W-:Y:S01]  /*9b40*/  FFMA R2, R3, R57.reuse, R2 ;  /* 0x0000003903027223 */ /* 0x080fe20000000002 */
[----:B------:R-:W-:Y:S01]  /*9b50*/  FSEL R3, R47, 0.12837915122509002686, P0 ;  /* 0x3e0375d32f037808 */ /* 0x000fe20000000000 */
[----:B------:R-:W-:Y:S01]  /*9b60*/  FMUL R59, R59, R40 ;  /* 0x000000283b3b7220 */ /* 0x000fe20000400000 */
[----:B------:R-:W-:Y:S01]  /*9b70*/  F2FP.F16.F32.PACK_AB R138, R135, R36 ;  /* 0x00000024878a723e */ /* 0x000fe200000000ff */
[----:B------:R-:W-:Y:S01]  /*9b80*/  FMUL R40, R10, 0.5 ;  /* 0x3f0000000a287820 */ /* 0x000fe20000400000 */
[----:B------:R-:W-:Y:S01]  /*9b90*/  F2FP.F16.F32.PACK_AB R140, R141, R42 ;  /* 0x0000002a8d8c723e */ /* 0x000fe200000000ff */
[----:B------:R-:W-:Y:S01]  /*9ba0*/  FMUL R36, R15, 0.5 ;  /* 0x3f0000000f247820 */ /* 0x000fe20000400000 */
[----:B------:R-:W-:Y:S01]  /*9bb0*/  FMUL R42, R13, 0.5 ;  /* 0x3f0000000d2a7820 */ /* 0x000fe20000400000 */
[----:B------:R-:W-:Y:S01]  /*9bc0*/  FADD R141, R56, 1 ;  /* 0x3f800000388d7421 */ /* 0x000fe20000000000 */
[----:B------:R-:W-:Y:S01]  /*9bd0*/  FFMA R3, R2, R57, R3 ;  /* 0x0000003902037223 */ /* 0x000fe20000000003 */
[----:B------:R-:W-:Y:S02]  /*9be0*/  FADD R57, R46, 1 ;  /* 0x3f8000002e397421 */ /* 0x000fe40000000000 */
[----:B------:R-:W-:Y:S01]  /*9bf0*/  FMUL R141, R141, R36 ;  /* 0x000000248d8d7220 */ /* 0x000fe20000400000 */
[----:B------:R-:W-:Y:S01]  /*9c00*/  FFMA R0, R3, R0, R0 ;  /* 0x0000000003007223 */ /* 0x000fe20000000000 */
[----:B------:R-:W-:Y:S01]  /*9c10*/  FMUL R38, R57, R38 ;  /* 0x0000002639267220 */ /* 0x000fe20000400000 */
[----:B------:R-:W-:Y:S01]  /*9c20*/  FADD R57, R54, 1 ;  /* 0x3f80000036397421 */ /* 0x000fe20000000000 */
[----:B------:R-:W-:Y:S01]  /*9c30*/  FMUL R36, R14, 0.5 ;  /* 0x3f0000000e247820 */ /* 0x000fe20000400000 */
[----:B------:R-:W2:Y:S01]  /*9c40*/  @P0 MUFU.EX2 R46, R0 ;  /* 0x00000000002e0308 */ /* 0x000ea20000000800 */
[----:B------:R-:W-:Y:S01]  /*9c50*/  FMUL R3, R6, R6 ;  /* 0x0000000606037220 */ /* 0x000fe20000400000 */
[----:B------:R-:W-:Y:S01]  /*9c60*/  F2FP.F16.F32.PACK_AB R139, R59, R38 ;  /* 0x000000263b8b723e */ /* 0x000fe200000000ff */
[----:B------:R-:W-:Y:S01]  /*9c70*/  FMUL R40, R57, R40 ;  /* 0x0000002839287220 */ /* 0x000fe20000400000 */
[----:B------:R-:W-:Y:S01]  /*9c80*/  FMUL R38, R12, 0.5 ;  /* 0x3f0000000c267820 */ /* 0x000fe20000400000 */
[----:B------:R-:W-:Y:S01]  /*9c90*/  FADD R59, R58, 1 ;  /* 0x3f8000003a3b7421 */ /* 0x000fe20000000000 */
[----:B------:R-:W-:Y:S01]  /*9ca0*/  FADD R57, R60, 1 ;  /* 0x3f8000003c397421 */ /* 0x000fe20000000000 */
[----:B------:R1:W-:Y:S01]  /*9cb0*/  STS.128 [R128+UR8], R136 ;  /* 0x0000008880007988 */ /* 0x0003e20008000c08 */
[----:B------:R-:W-:Y:S01]  /*9cc0*/  F2FP.F16.F32.PACK_AB R141, R141, R40 ;  /* 0x000000288d8d723e */ /* 0x000fe200000000ff */
[----:B------:R-:W-:Y:S01]  /*9cd0*/  FMUL R38, R59, R38 ;  /* 0x000000263b267220 */ /* 0x000fe20000400000 */
[----:B------:R-:W-:Y:S01]  /*9ce0*/  FMUL R57, R57, R42 ;  /* 0x0000002a39397220 */ /* 0x000fe20000400000 */
[----:B------:R-:W-:Y:S01]  /*9cf0*/  FMUL R42, R19, 0.5 ;  /* 0x3f000000132a7820 */ /* 0x000fe20000400000 */
[----:B------:R-:W-:Y:S01]  /*9d00*/  FADD R59, R64, 1 ;  /* 0x3f800000403b7421 */ /* 0x000fe20000000000 */
[----:B------:R-:W-:Y:S02]  /*9d10*/  FMUL R40, R27, 0.5 ;  /* 0x3f0000001b287820 */ /* 0x000fe40000400000 */
[----:B------:R-:W-:Y:S01]  /*9d20*/  F2FP.F16.F32.PACK_AB R142, R57, R38 ;  /* 0x00000026398e723e */ /* 0x000fe200000000ff */
[----:B------:R-:W-:Y:S01]  /*9d30*/  FMUL R59, R59, R42 ;  /* 0x0000002a3b3b7220 */ /* 0x000fe20000400000 */
[----:B--2---:R-:W-:Y:S01]  /*9d40*/  @P0 FADD R46, -R46, 1 ;  /* 0x3f8000002e2e0421 */ /* 0x004fe20000000100 */
[----:B------:R-:W-:Y:S01]  /*9d50*/  FMUL R38, R23, 0.5 ;  /* 0x3f00000017267820 */ /* 0x000fe20000400000 */
[----:B------:R-:W-:Y:S03]  /*9d60*/  FMUL R42, R24, 0.5 ;  /* 0x3f000000182a7820 */ /* 0x000fe60000400000 */
[----:B------:R-:W-:Y:S02]  /*9d70*/  @P0 LOP3.LUT R0, R46, 0x80000000, R37, 0xb8, !PT ;  /* 0x800000002e000812 */ /* 0x000fe400078eb825 */
[----:B------:R-:W-:Y:S04]  /*9d80*/  FSETP.GE.AND P0, PT, |R6|, 1.0029599666595458984, PT ;  /* 0x3f8060fe0600780b */ /* 0x000fe80003f06200 */
[----:B------:R-:W-:Y:S02]  /*9d90*/  FSEL R37, R63, 8.4834944573231041431e-05, P0 ;  /* 0x38b1e96a3f257808 */ /* 0x000fe40000000000 */
[----:B------:R-:W-:Y:S01]  /*9da0*/  FSEL R2, -R55, -0.00082130916416645050049, P0 ;  /* 0xba574d2037027808 */ /* 0x000fe20000000100 */
[----:B------:R-:W-:Y:S01]  /*9db0*/  FADD R55, R62, 1 ;  /* 0x3f8000003e377421 */ /* 0x000fe20000000000 */
[----:B------:R-:W-:Y:S02]  /*9dc0*/  FSEL R7, |R6|, R3, P0 ;  /* 0x0000000306077208 */ /* 0x000fe40000000200 */
[----:B------:R-:W-:Y:S01]  /*9dd0*/  FSEL R3, R45, 0.0052134888246655464172, P0 ;  /* 0x3baad5ea2d037808 */ /* 0x000fe20000000000 */
[----:B------:R-:W-:Y:S01]  /*9de0*/  FMUL R36, R55, R36 ;  /* 0x0000002437247220 */ /* 0x000fe20000400000 */
[----:B------:R-:W-:Y:S01]  /*9df0*/  FADD R45, R68, 1 ;  /* 0x3f800000442d7421 */ /* 0x000fe20000000000 */
[----:B------:R-:W-:Y:S01]  /*9e00*/  FFMA R2, R37, R7, R2 ;  /* 0x0000000725027223 */ /* 0x000fe20000000002 */
[----:B------:R-:W-:Y:S01]  /*9e10*/  FSEL R4, -R53, -0.026868773624300956726, P0 ;  /* 0xbcdc1be735047808 */ /* 0x000fe20000000100 */
[----:B------:R-:W-:Y:S01]  /*9e20*/  FMUL R37, R16, 0.5 ;  /* 0x3f00000010257820 */ /* 0x000fe20000400000 */
[----:B------:R-:W-:Y:S01]  /*9e30*/  F2FP.F16.F32.PACK_AB R143, R59, R36 ;  /* 0x000000243b8f723e */ /* 0x000fe200000000ff */
[----:B------:R-:W-:Y:S01]  /*9e40*/  FMUL R44, R45, R44 ;  /* 0x0000002c2d2c7220 */ /* 0x000fe20000400000 */
[----:B------:R-:W-:Y:S01]  /*9e50*/  FMUL R36, R18, 0.5 ;  /* 0x3f00000012247820 */ /* 0x000fe20000400000 */
[----:B------:R-:W-:Y:S01]  /*9e60*/  FMUL R37, R66, R37 ;  /* 0x0000002542257220 */ /* 0x000fe20000400000 */
[----:B------:R-:W-:Y:S01]  /*9e70*/  FADD R45, R72, 1 ;  /* 0x3f800000482d7421 */ /* 0x000fe20000000000 */
[----:B------:R-:W-:Y:S01]  /*9e80*/  FADD R53, R90, 1 ;  /* 0x3f8000005a357421 */ /* 0x000fe20000000000 */
[----:B------:R-:W-:Y:S01]  /*9e90*/  FSEL R5, R47, 0.12837915122509002686, P0 ;  /* 0x3e0375d32f057808 */ /* 0x000fe20000000000 */
[----:B------:R-:W-:Y:S01]  /*9ea0*/  FADD R47, R74, 1 ;  /* 0x3f8000004a2f7421 */ /* 0x000fe20000000000 */
[----:B------:R-:W-:Y:S01]  /*9eb0*/  F2FP.F16.F32.PACK_AB R44, R44, R37 ;  /* 0x000000252c2c723e */ /* 0x000fe200000000ff */
[----:B------:R-:W-:Y:S01]  /*9ec0*/  FMUL R45, R45, R38 ;  /* 0x000000262d2d7220 */ /* 0x000fe20000400000 */
[----:B------:R-:W-:Y:S01]  /*9ed0*/  FMUL R38, R20, 0.5 ;  /* 0x3f00000014267820 */ /* 0x000fe20000400000 */
[----:B------:R-:W-:Y:S01]  /*9ee0*/  FMUL R37, R22, 0.5 ;  /* 0x3f00000016257820 */ /* 0x000fe20000400000 */
[-C--:B------:R-:W-:Y:S01]  /*9ef0*/  FFMA R3, R2, R7.reuse, R3 ;  /* 0x0000000702037223 */ /* 0x080fe20000000003 */
[----:B------:R-:W-:Y:S01]  /*9f00*/  FSEL R2, R49, -0.37612664699554443359, P0 ;  /* 0xbec093ac31027808 */ /* 0x000fe20000000000 */
[----:B------:R-:W-:Y:S01]  /*9f10*/  FMUL R38, R47, R38 ;  /* 0x000000262f267220 */ /* 0x000fe20000400000 */
[----:B------:R-:W-:Y:S01]  /*9f20*/  FADD R47, R76, 1 ;  /* 0x3f8000004c2f7421 */ /* 0x000fe20000000000 */
[----:B------:R-:W-:Y:S01]  /*9f30*/  FFMA R4, R3, R7, R4 ;  /* 0x0000000703047223 */ /* 0x000fe20000000004 */
[----:B------:R-:W-:Y:S01]  /*9f40*/  FSEL R3, R51, 0.11284004896879196167, P0 ;  /* 0x3de718af33037808 */ /* 0x000fe20000000000 */
[----:B------:R-:W-:Y:S01]  /*9f50*/  FADD R51, R70, 1 ;  /* 0x3f80000046337421 */ /* 0x000fe20000000000 */
[----:B------:R-:W-:Y:S01]  /*9f60*/  FADD R49, R80, 1 ;  /* 0x3f80000050317421 */ /* 0x000fe20000000000 */
[----:B------:R-:W-:Y:S02]  /*9f70*/  FMUL R37, R78, R37 ;  /* 0x000000254e257220 */ /* 0x000fe40000400000 */
[-C--:B------:R-:W-:Y:S01]  /*9f80*/  FFMA R3, R4, R7.reuse, R3 ;  /* 0x0000000704037223 */ /* 0x080fe20000000003 */
[----:B------:R-:W-:Y:S01]  /*9f90*/  FMUL R36, R51, R36 ;  /* 0x0000002433247220 */ /* 0x000fe20000400000 */
[----:B------:R-:W-:Y:S01]  /*9fa0*/  FSEL R4, -R7, R6, P0 ;  /* 0x0000000607047208 */ /* 0x000fe20000000100 */
[----:B------:R-:W-:Y:S01]  /*9fb0*/  FMUL R40, R49, R40 ;  /* 0x0000002831287220 */ /* 0x000fe20000400000 */
[-C--:B------:R-:W-:Y:S01]  /*9fc0*/  FFMA R2, R3, R7.reuse, R2 ;  /* 0x0000000703027223 */ /* 0x080fe20000000002 */
[----:B------:R-:W-:Y:S01]  /*9fd0*/  FADD R49, R82, 1 ;  /* 0x3f80000052317421 */ /* 0x000fe20000000000 */
[----:B------:R-:W-:Y:S01]  /*9fe0*/  F2FP.F16.F32.PACK_AB R45, R45, R36 ;  /* 0x000000242d2d723e */ /* 0x000fe200000000ff */
[----:B------:R-:W-:Y:S01]  /*9ff0*/  FMUL R36, R21, 0.5 ;  /* 0x3f00000015247820 */ /* 0x000fe20000400000 */
[----:B------:R-:W-:Y:S01]  /*a000*/  FFMA R5, R2, R7, R5 ;  /* 0x0000000702057223 */ /* 0x000fe20000000005 */
[----:B------:R-:W-:Y:S01]  /*a010*/  FMUL R42, R49, R42 ;  /* 0x0000002a312a7220 */ /* 0x000fe20000400000 */
[----:B------:R-:W-:Y:S01]  /*a020*/  FADD R49, R88, 1 ;  /* 0x3f80000058317421 */ /* 0x000fe20000000000 */
[----:B------:R-:W-:Y:S01]  /*a030*/  FMUL R47, R47, R36 ;  /* 0x000000242f2f7220 */ /* 0x000fe20000400000 */
[----:B------:R-:W-:Y:S01]  /*a040*/  FFMA R4, R5, R4, R4 ;  /* 0x0000000405047223 */ /* 0x000fe20000000004 */
[----:B------:R-:W-:Y:S03]  /*a050*/  FADD R51, R84, 1 ;  /* 0x3f80000054337421 */ /* 0x000fe60000000000 */
[----:B------:R-:W2:Y:S01]  /*a060*/  @P0 MUFU.EX2 R36, R4 ;  /* 0x0000000400240308 */ /* 0x000ea20000000800 */
[----:B------:R-:W-:Y:S01]  /*a070*/  F2FP.F16.F32.PACK_AB R46, R47, R38 ;  /* 0x000000262f2e723e */ /* 0x000fe200000000ff */
[----:B------:R-:W-:Y:S01]  /*a080*/  FMUL R38, R31, 0.5 ;  /* 0x3f0000001f267820 */ /* 0x000fe20000400000 */
[----:B------:R-:W-:Y:S01]  /*a090*/  F2FP.F16.F32.PACK_AB R47, R40, R37 ;  /* 0x00000025282f723e */ /* 0x000fe200000000ff */
[----:B------:R-:W-:Y:S01]  /*a0a0*/  FMUL R37, R26, 0.5 ;  /* 0x3f0000001a257820 */ /* 0x000fe20000400000 */
[----:B------:R-:W-:Y:S01]  /*a0b0*/  FMUL R51, R51, R48 ;  /* 0x0000003033337220 */ /* 0x000fe20000400000 */
[----:B------:R-:W-:Y:S01]  /*a0c0*/  FMUL R38, R49, R38 ;  /* 0x0000002631267220 */ /* 0x000fe20000400000 */
[----:B------:R-:W-:Y:S01]  /*a0d0*/  FADD R49, R92, 1 ;  /* 0x3f8000005c317421 */ /* 0x000fe20000000000 */
[----:B------:R-:W-:Y:S01]  /*a0e0*/  FMUL R37, R86, R37 ;  /* 0x0000002556257220 */ /* 0x000fe20000400000 */
[----:B------:R-:W-:Y:S01]  /*a0f0*/  FMUL R40, R28, 0.5 ;  /* 0x3f0000001c287820 */ /* 0x000fe20000400000 */
[----:B------:R-:W-:Y:S01]  /*a100*/  F2FP.F16.F32.PACK_AB R48, R51, R42 ;  /* 0x0000002a3330723e */ /* 0x000fe200000000ff */
[----:B------:R-:W-:Y:S01]  /*a110*/  FMUL R42, R30, 0.5 ;  /* 0x3f0000001e2a7820 */ /* 0x000fe20000400000 */
[----:B------:R-:W-:Y:S01]  /*a120*/  FADD R51, R0, 1 ;  /* 0x3f80000000337421 */ /* 0x000fe20000000000 */
[----:B------:R-:W-:Y:S03]  /*a130*/  FMUL R40, R53, R40 ;  /* 0x0000002835287220 */ /* 0x000fe60000400000 */
[----:B------:R-:W-:Y:S01]  /*a140*/  FMUL R51, R51, R42 ;  /* 0x0000002a33337220 */ /* 0x000fe20000400000 */
[----:B--2---:R-:W-:Y:S01]  /*a150*/  @P0 FADD R55, -R36, 1 ;  /* 0x3f80000024370421 */ /* 0x004fe20000000100 */
[----:B------:R-:W-:Y:S04]  /*a160*/  FMUL R36, R29, 0.5 ;  /* 0x3f0000001d247820 */ /* 0x000fe80000400000 */
[----:B------:R-:W-:Y:S01]  /*a170*/  @P0 LOP3.LUT R4, R55, 0x80000000, R6, 0xb8, !PT ;  /* 0x8000000037040812 */ /* 0x000fe200078eb806 */
[----:B------:R-:W-:Y:S01]  /*a180*/  FMUL R55, R49, R36 ;  /* 0x0000002431377220 */ /* 0x000fe20000400000 */
[----:B------:R-:W-:Y:S02]  /*a190*/  IADD3 R36, PT, PT, R128, UR8, RZ ;  /* 0x0000000880247c10 */ /* 0x000fe4000fffe0ff */
[----:B------:R-:W-:Y:S01]  /*a1a0*/  F2FP.F16.F32.PACK_AB R49, R38, R37 ;  /* 0x000000252631723e */ /* 0x000fe200000000ff */
[----:B------:R-:W-:Y:S02]  /*a1b0*/  FADD R53, R4, 1 ;  /* 0x3f80000004357421 */ /* 0x000fe40000000000 */
[--C-:B------:R-:W-:Y:S02]  /*a1c0*/  IMAD R38, R123, -0x10, R36.reuse ;  /* 0xfffffff07b267824 */ /* 0x100fe400078e0224 */
[----:B------:R-:W-:Y:S02]  /*a1d0*/  IMAD R36, R121, -0x10, R36 ;  /* 0xfffffff079247824 */ /* 0x000fe400078e0224 */
[----:B------:R-:W-:Y:S01]  /*a1e0*/  FMUL R42, R53, R50 ;  /* 0x00000032352a7220 */ /* 0x000fe20000400000 */
[----:B------:R-:W-:Y:S01]  /*a1f0*/  F2FP.F16.F32.PACK_AB R50, R55, R40 ;  /* 0x000000283732723e */ /* 0x000fe200000000ff */
[----:B------:R1:W-:Y:S01]  /*a200*/  STS.128 [R38+0x10], R140 ;  /* 0x0000108c26007388 */ /* 0x0003e20000000c00 */
[----:B------:R-:W-:Y:S02]  /*a210*/  LEA R37, R103, R38, 0x4 ;  /* 0x0000002667257211 */ /* 0x000fe400078e20ff */
[----:B------:R-:W-:Y:S02]  /*a220*/  F2FP.F16.F32.PACK_AB R51, R42, R51 ;  /* 0x000000332a33723e */ /* 0x000fe400000000ff */
[----:B------:R-:W-:Y:S03]  /*a230*/  @P6 IADD3 R40, PT, PT, R41, 0x1, RZ ;  /* 0x0000000129286810 */ /* 0x000fe60007ffe0ff */
[----:B------:R1:W-:Y:S01]  /*a240*/  STS.128 [R36+0x20], R44 ;  /* 0x0000202c24007388 */ /* 0x0003e20000000c00 */
[C---:B------:R-:W-:Y:S04]  /*a250*/  @P6 ISETP.NE.AND P0, PT, R40.reuse, 0x4, PT ;  /* 0x000000042800680c */ /* 0x040fe80003f05270 */
[----:B------:R-:W-:Y:S02]  /*a260*/  @P6 SEL R41, R40, RZ, P0 ;  /* 0x000000ff28296207 */ /* 0x000fe40000000000 */
[----:B------:R-:W-:Y:S01]  /*a270*/  @P6 SEL R40, RZ, 0x1, P0 ;  /* 0x00000001ff286807 */ /* 0x000fe20000000000 */
[----:B------:R1:W-:Y:S03]  /*a280*/  STS.128 [R37+0x10], R48 ;  /* 0x0000103025007388 */ /* 0x0003e60000000c00 */
[----:B------:R-:W-:Y:S01]  /*a290*/  @P6 LOP3.LUT R101, R101, R40, RZ, 0x3c, !PT ;  /* 0x0000002865656212 */ /* 0x000fe200078e3cff */
[----:B------:R-:W-:Y:S01]  /*a2a0*/  @!PT LDS RZ, [RZ] ;  /* 0x00000000fffff984 */ /* 0x000fe20000000800 */
[----:B------:R-:W-:Y:S01]  /*a2b0*/  @!PT LDS RZ, [RZ] ;  /* 0x00000000fffff984 */ /* 0x000fe20000000800 */
[----:B------:R-:W-:Y:S01]  /*a2c0*/  @!PT LDS RZ, [RZ] ;  /* 0x00000000fffff984 */ /* 0x000fe20000000800 */
[----:B------:R-:W-:Y:S01]  /*a2d0*/  @!PT LDS RZ, [RZ] ;  /* 0x00000000fffff984 */ /* 0x000fe20000000800 */
[----:B------:R2:W-:Y:S06]  /*a2e0*/  MEMBAR.ALL.CTA ;  /* 0x0000000000007992 */ /* 0x0005ec0000008000 */
[----:B--2---:R-:W2:Y:S02]  /*a2f0*/  FENCE.VIEW.ASYNC.S ;  /* 0x00000000000073c6 */ /* 0x004ea40000000000 */
[----:B--2---:R-:W-:Y:S06]  /*a300*/  BAR.SYNC.DEFER_BLOCKING 0x1, 0x80 ;  /* 0x0042000000007b1d */ /* 0x004fec0000010000 */
[----:B------:R-:W-:Y:S05]  /*a310*/  @P2 BRA `(.L_x_125) ;  /* 0x00000000003c2947 */ /* 0x000fea0003800000 */
[----:B------:R-:W-:Y:S01]  /*a320*/  UIADD3 UR10, UP0, UPT, UR44, 0x680, URZ ;  /* 0x000006802c0a7890 */ /* 0x000fe2000ff1e0ff */
[----:B------:R-:W-:Y:S01]  /*a330*/  R2UR UR4, R122 ;  /* 0x000000007a0472ca */ /* 0x000fe200000e0000 */
[----:B------:R-:W-:Y:S01]  /*a340*/  IMAD.IADD R96, R79, 0x1, R96 ;  /* 0x000000014f607824 */ /* 0x000fe200078e0260 */
[----:B------:R-:W-:Y:S01]  /*a350*/  R2UR UR6, R77 ;  /* 0x000000004d0672ca */ /* 0x000fe200000e0000 */
[----:B------:R-:W-:Y:S01]  /*a360*/  UIADD3.X UR11, UPT, UPT, URZ, UR45, URZ, UP0, !UPT ;  /* 0x0000002dff0b7290 */ /* 0x000fe200087fe4ff */
[----:B------:R-:W-:Y:S09]  /*a370*/  PLOP3.LUT P0, PT, PT, PT, PT, 0x80, 0x8 ;  /* 0x000000000008781c */ /* 0x000ff20003f0f070 */
[----:B------:R-:W-:Y:S11]  /*a380*/  UIADD3 UR4, UPT, UPT, UR4, 0x200, UR8 ;  /* 0x0000020004047890 */ /* 0x000ff6000fffe008 */
[----:B------:R-:W-:Y:S01]  /*a390*/  @!UPT UIADD3 URZ, UPT, UPT, URZ, URZ, URZ ;  /* 0x000000fffffff290 */ /* 0x000fe2000fffe0ff */
.L_x_126:
[----:B------:R-:W-:Y:S02]  /*a3a0*/  PLOP3.LUT P1, PT, P1, P0, PT, 0xf2, 0x2f ;  /* 0x00000000002f781c */ /* 0x000fe40000f21e72 */
[----:B------:R-:W-:Y:S01]  /*a3b0*/  @P0 R2UR P1, UR5, R96 ;  /* 0x00000000600502ca */ /* 0x000fe20000020000 */
[----:B------:R-:W-:Y:S07]  /*a3c0*/  UMOV UR7, UR36 ;  /* 0x0000002400077c82 */ /* 0x000fee0008000000 */
[----:B------:R-:W-:Y:S05]  /*a3d0*/  @P0 PLOP3.LUT P0, PT, P1, PT, PT, 0x80, 0x8 ;  /* 0x000000000008081c */ /* 0x000fea0000f0f070 */
[----:B------:R2:W-:Y:S08]  /*a3e0*/  UTMASTG.3D [UR4], [UR10] ;  /* 0x000000040a0073b5 */ /* 0x0005f00008010000 */
[----:B--2---:R-:W-:Y:S05]  /*a3f0*/  @P0 BRA.U.ANY `(.L_x_126) ;  /* 0xfffffffd00e80947 */ /* 0x004fea000393ffff */
[----:B------:R0:W-:Y:S02]  /*a400*/  UTMACMDFLUSH ;  /* 0x00000000000079b7 */ /* 0x0001e40000000000 */
.L_x_125:
[----:B------:R-:W-:Y:S05]  /*a410*/  BSYNC.RECONVERGENT B0 ;  /* 0x0000000000007941 */ /* 0x000fea0003800200 */
.L_x_124:
[----:B------:R-:W-:Y:S01]  /*a420*/  UIADD3 UR40, UPT, UPT, UR40, 0x1, URZ ;  /* 0x0000000128287890 */ /* 0x000fe2000fffe0ff */
[----:B------:R-:W-:Y:S03]  /*a430*/  BSSY.RECONVERGENT B0, `(.L_x_127) ;  /* 0x0000007000007945 */ /* 0x000fe60003800200 */
[----:B------:R-:W-:Y:S04]  /*a440*/  UISETP.NE.AND UP0, UPT, UR40, 0x3, UPT ;  /* 0x000000032800788c */ /* 0x000fe8000bf05270 */
[----:B------:R-:W-:Y:S02]  /*a450*/  USEL UR4, URZ, 0x1, UP0 ;  /* 0x00000001ff047887 */ /* 0x000fe40008000000 */
[----:B------:R-:W-:Y:S02]  /*a460*/  USEL UR40, UR40, URZ, UP0 ;  /* 0x000000ff28287287 */ /* 0x000fe40008000000 */
[----:B------:R-:W-:Y:S01]  /*a470*/  ULOP3.LUT UR41, UR41, UR4, URZ, 0x3c, !UPT ;  /* 0x0000000429297292 */ /* 0x000fe2000f8e3cff */
[----:B------:R-:W-:Y:S11]  /*a480*/  @P2 BRA `(.L_x_128) ;  /* 0x0000000000042947 */ /* 0x000ff60003800000 */
[----:B------:R-:W-:Y:S04]  /*a490*/  DEPBAR.LE SB0, 0x1 ;  /* 0x000080400000791a */ /* 0x000fe80000000000 */
.L_x_128:
[----:B------:R-:W-:Y:S05]  /*a4a0*/  BSYNC.RECONVERGENT B0 ;  /* 0x0000000000007941 */ /* 0x000fea0003800200 */
.L_x_127:
[----:B------:R-:W-:Y:S01]  /*a4b0*/  BAR.SYNC.DEFER_BLOCKING 0x1, 0x80 ;  /* 0x0042000000007b1d */ /* 0x000fe20000010000 */
[----:B------:R-:W-:Y:S01]  /*a4c0*/  ISETP.NE.AND P3, PT, R134, RZ, PT ;  /* 0x000000ff8600720c */ /* 0x000fe20003f65270 */
[----:B------:R-:W-:Y:S05]  /*a4d0*/  VIADD R87, R87, 0x1 ;  /* 0x0000000157577836 */ /* 0x000fea0000000000 */
[----:B------:R-:W-:Y:S01]  /*a4e0*/  ISETP.GE.U32.AND P0, PT, R87, 0x2, PT ;  /* 0x000000025700780c */ /* 0x000fe20003f06070 */
[----:B------:R-:W-:Y:S11]  /*a4f0*/  BSSY.RECONVERGENT B0, `(.L_x_129) ;  /* 0x000000a000007945 */ /* 0x000ff60003800200 */
[----:B------:R-:W-:Y:S01]  /*a500*/  @!UPT UIADD3 URZ, UPT, UPT, URZ, URZ, URZ ;  /* 0x000000fffffff290 */ /* 0x000fe2000fffe0ff */
[----:B------:R-:W-:Y:S05]  /*a510*/  @!P0 BRA `(.L_x_130) ;  /* 0x00000000001c8947 */ /* 0x000fea0003800000 */
[C---:B------:R-:W-:Y:S02]  /*a520*/  @!P3 IMAD R0, R97.reuse, 0x8, R122 ;  /* 0x000000086100b824 */ /* 0x040fe400078e027a */
[----:B------:R-:W-:Y:S02]  /*a530*/  VIADD R97, R97, 0x1 ;  /* 0x0000000161617836 */ /* 0x000fe40000000000 */
[----:B------:R-:W-:Y:S03]  /*a540*/  @!P3 VIADD R0, R0, 0xb8 ;  /* 0x000000b80000b836 */ /* 0x000fe60000000000 */
[----:B------:R-:W-:Y:S02]  /*a550*/  ISETP.NE.AND P0, PT, R97, 0x3, PT ;  /* 0x000000036100780c */ /* 0x000fe40003f05270 */
[----:B------:R-:W-:Y:S02]  /*a560*/  @!P3 PRMT R0, R73, 0x654, R0 ;  /* 0x000006544900b816 */ /* 0x000fe40000000000 */
[----:B------:R-:W-:Y:S02]  /*a570*/  SEL R97, R97, RZ, P0 ;  /* 0x000000ff61617207 */ /* 0x000fe40000000000 */
[----:B------:R2:W-:Y:S07]  /*a580*/  @!P3 SYNCS.ARRIVE.TRANS64.RED.A1T0 RZ, [R0+URZ], RZ ;  /* 0x000000ff00ffb9a7 */ /* 0x0005ee00081004ff */
.L_x_130:
[----:B------:R-:W-:Y:S05]  /*a590*/  BSYNC.RECONVERGENT B0 ;  /* 0x0000000000007941 */ /* 0x000fea0003800200 */
.L_x_129:
[----:B------:R-:W-:Y:S01]  /*a5a0*/  ISETP.NE.AND P0, PT, R132, RZ, PT ;  /* 0x000000ff8400720c */ /* 0x000fe20003f05270 */
[----:B------:R-:W-:Y:S01]  /*a5b0*/  IMAD.MOV.U32 R96, RZ, RZ, 0x20 ;  /* 0x00000020ff607424 */ /* 0x000fe200078e00ff */
[----:B------:R-:W-:Y:S02]  /*a5c0*/  ISETP.NE.AND P2, PT, R131, RZ, PT ;  /* 0x000000ff8300720c */ /* 0x000fe40003f45270 */
[----:B------:R-:W-:Y:S02]  /*a5d0*/  PLOP3.LUT P1, PT, P3, P0, PT, 0xf8, 0x8f ;  /* 0x00000000008f781c */ /* 0x000fe40001f21f70 */
[----:B------:R-:W-:Y:S11]  /*a5e0*/  SEL R89, R89, 0x1, P3 ;  /* 0x0000000159597807 */ /* 0x000ff60001800000 */
[----:B------:R-:W3:Y:S01]  /*a5f0*/  @!P1 S2R R73, SR_CgaCtaId ;  /* 0x0000000000499919 */ /* 0x000ee20000008800 */
[----:B------:R-:W-:Y:S02]  /*a600*/  @!P1 MOV R2, 0x400 ;  /* 0x0000040000029802 */ /* 0x000fe40000000f00 */
[----:B--2---:R-:W-:Y:S02]  /*a610*/  @!P1 SHF.L.U32 R0, R91, 0x1f, RZ ;  /* 0x0000001f5b009819 */ /* 0x004fe400000006ff */
[----:B---3--:R-:W-:Y:S05]  /*a620*/  @!P1 LEA R122, R73, R2, 0x18 ;  /* 0x00000002497a9211 */ /* 0x008fea00078ec0ff */
[----:B------:R-:W-:Y:S04]  /*a630*/  @!P1 IMAD R3, R85, 0x8, R122 ;  /* 0x0000000855039824 */ /* 0x000fe800078e027a */
[----:B------:R-:W2:Y:S02]  /*a640*/  @!P1 SYNCS.PHASECHK.TRANS64.TRYWAIT P0, [R3+URZ+0xa0], R0 ;  /* 0x0000a000030095a7 */ /* 0x000ea400080011ff */
[----:B--2---:R-:W-:Y:S02]  /*a650*/  @!P1 SEL R89, RZ, 0x1, !P0 ;  /* 0x00000001ff599807 */ /* 0x004fe40004000000 */
[----:B------:R-:W-:Y:S02]  /*a660*/  PLOP3.LUT P1, PT, PT, PT, PT, 0x80, 0x8 ;  /* 0x000000000008781c */ /* 0x000fe40003f2f070 */
[----:B------:R-:W-:Y:S02]  /*a670*/  PLOP3.LUT P0, PT, PT, PT, PT, 0x8, 0x80 ;  /* 0x000000000080781c */ /* 0x000fe40003f0e170 */
[----:B------:R-:W-:Y:S01]  /*a680*/  P2R R132, PR, RZ, 0x2 ;  /* 0x00000002ff847803 */ /* 0x000fe20000000000 */
[----:B------:R-:W-:Y:S10]  /*a690*/  @P2 BRA `(.L_x_131) ;  /* 0xffffffbc00342947 */ /* 0x000ff4000383ffff */
[----:B------:R-:W-:Y:S01]  /*a6a0*/  ISETP.NE.AND P2, PT, R130, RZ, PT ;  /* 0x000000ff8200720c */ /* 0x000fe20003f45270 */
[----:B------:R-:W-:Y:S01]  /*a6b0*/  UIADD3 UR37, UPT, UPT, UR37, 0x2, URZ ;  /* 0x0000000225257890 */ /* 0x000fe2000fffe0ff */
[----:B------:R-:W-:Y:S01]  /*a6c0*/  ISETP.NE.AND P0, PT, R81, 0x2, PT ;  /* 0x000000025100780c */ /* 0x000fe20003f05270 */
[----:B------:R-:W-:Y:S02]  /*a6d0*/  IMAD.IADD R18, R126, 0x1, R67 ;  /* 0x000000017e127824 */ /* 0x000fe400078e0243 */
[----:B------:R-:W-:Y:S01]  /*a6e0*/  IMAD.IADD R19, R93, 0x1, R120 ;  /* 0x000000015d137824 */ /* 0x000fe200078e0278 */
[----:B------:R-:W-:Y:S02]  /*a6f0*/  SEL R0, RZ, 0x1, P0 ;  /* 0x00000001ff007807 */ /* 0x000fe40000000000 */
[----:B------:R-:W-:Y:S02]  /*a700*/  SEL R81, R81, RZ, P0 ;  /* 0x000000ff51517207 */ /* 0x000fe40000000000 */
[----:B------:R-:W-:-:S03]  /*a710*/  LOP3.LUT R99, R99, R0, RZ, 0x3c, !PT ;  /* 0x0000000063637212 */ /* 0x000fc600078e3cff */
[----:B------:R-:W-:Y:S01]  /*a720*/  @P2 R2UR UR36, R95 ;  /* 0x000000005f2422ca */ /* 0x000fe200000e0000 */
[----:B------:R-:W-:-:S14]  /*a730*/  @P2 BRA `(.L_x_132) ;  /* 0xffffffac00ac2947 */ /* 0x000fdc000383ffff */
[----:B------:R-:W-:-:S09]  /*a740*/  UISETP.NE.AND UP0, UPT, UR43, URZ, UPT ;  /* 0x000000ff2b00728c */ /* 0x000fd2000bf05270 */
[----:B------:R-:W-:Y:S05]  /*a750*/  BRA.U !UP0, `(.L_x_133) ;  /* 0x0000000108487547 */ /* 0x000fea000b800000 */
[----:B------:R-:W2:Y:S02]  /*a760*/  LDCU.64 UR4, c[0x0][0x890] ;  /* 0x00011200ff0477ac */ /* 0x000ea40008000a00 */
[----:B--2---:R-:W-:-:S04]  /*a770*/  UISETP.NE.U32.AND UP0, UPT, UR4, URZ, UPT ;  /* 0x000000ff0400728c */ /* 0x004fc8000bf05070 */
[----:B------:R-:W-:-:S09]  /*a780*/  UISETP.NE.AND.EX UP0, UPT, UR5, URZ, UPT, UP0 ;  /* 0x000000ff0500728c */ /* 0x000fd2000bf05300 */
[----:B------:R-:W-:Y:S05]  /*a790*/  BRA.U UP0, `(.L_x_134) ;  /* 0x00000001000c7547 */ /* 0x000fea000b800000 */
[----:B------:R-:W-:-:S13]  /*a7a0*/  FSETP.NEU.AND P0, PT, R61, RZ, PT ;  /* 0x000000ff3d00720b */ /* 0x000fda0003f0d000 */
[----:B------:R-:W-:Y:S05]  /*a7b0*/  @!P0 EXIT ;  /* 0x000000000000894d */ /* 0x000fea0003800000 */
[----:B------:R-:W-:Y:S05]  /*a7c0*/  BRA `(.L_x_133) ;  /* 0x00000000002c7947 */ /* 0x000fea0003800000 */
.L_x_134:
[----:B------:R-:W-:Y:S01]  /*a7d0*/  ISETP.NE.AND P0, PT, R75, RZ, PT ;  /* 0x000000ff4b00720c */ /* 0x000fe20003f05270 */
[----:B------:R-:W-:-:S12]  /*a7e0*/  BSSY.RECONVERGENT B0, `(.L_x_133) ;  /* 0x0000009000007945 */ /* 0x000fd80003800200 */
[----:B------:R-:W-:Y:S05]  /*a7f0*/  @P0 BRA `(.L_x_135) ;  /* 0x0000000000140947 */ /* 0x000fea0003800000 */
[----:B------:R-:W2:Y:S02]  /*a800*/  LDCU.64 UR4, c[0x0][0x888] ;  /* 0x00011100ff0477ac */ /* 0x000ea40008000a00 */
[----:B--2---:R-:W-:-:S04]  /*a810*/  ISETP.NE.U32.AND P0, PT, RZ, UR4, PT ;  /* 0x00000004ff007c0c */ /* 0x004fc8000bf05070 */
[----:B------:R-:W-:-:S13]  /*a820*/  ISETP.NE.AND.EX P0, PT, RZ, UR5, PT, P0 ;  /* 0x00000005ff007c0c */ /* 0x000fda000bf05300 */
[----:B------:R-:W-:Y:S05]  /*a830*/  @!P0 EXIT ;  /* 0x000000000000894d */ /* 0x000fea0003800000 */
[----:B------:R-:W-:Y:S05]  /*a840*/  BRA `(.L_x_136) ;  /* 0x0000000000087947 */ /* 0x000fea0003800000 */
.L_x_135:
[----:B------:R-:W-:-:S13]  /*a850*/  FSETP.NEU.AND P0, PT, R61, RZ, PT ;  /* 0x000000ff3d00720b */ /* 0x000fda0003f0d000 */
[----:B------:R-:W-:Y:S05]  /*a860*/  @!P0 EXIT ;  /* 0x000000000000894d */ /* 0x000fea0003800000 */
.L_x_136:
[----:B------:R-:W-:Y:S05]  /*a870*/  BSYNC.RECONVERGENT B0 ;  /* 0x0000000000007941 */ /* 0x000fea0003800200 */
.L_x_133:
[----:B------:R-:W-:Y:S01]  /*a880*/  IMAD R0, R97, 0x8, R122 ;  /* 0x0000000861007824 */ /* 0x000fe200078e027a */
[----:B------:R-:W-:-:S04]  /*a890*/  DEPBAR.LE SB0, 0x0 ;  /* 0x000080000000791a */ /* 0x000fc80000000000 */
[----:B------:R-:W-:-:S04]  /*a8a0*/  IADD3 R0, PT, PT, R0, 0xb8, RZ ;  /* 0x000000b800007810 */ /* 0x000fc80007ffe0ff */
[----:B------:R-:W-:-:S04]  /*a8b0*/  PRMT R0, R73, 0x654, R0 ;  /* 0x0000065449007816 */ /* 0x000fc80000000000 */
[----:B------:R-:W-:Y:S01]  /*a8c0*/  SYNCS.ARRIVE.TRANS64.RED.A1T0 RZ, [R0+URZ], RZ ;  /* 0x000000ff00ff79a7 */ /* 0x000fe200081004ff */
[----:B------:R-:W-:Y:S05]  /*a8d0*/  EXIT ;  /* 0x000000000000794d */ /* 0x000fea0003800000 */
.L_x_25:
[----:B--2---:R2:W4:Y:S02]  /*a8e0*/  SYNCS.PHASECHK.TRANS64.TRYWAIT P0, [R3+URZ+0x150], R2 ;  /* 0x00015002030075a7 */ /* 0x00452400080011ff */
[----:B----4-:R-:W-:Y:S05]  /*a8f0*/  @!P0 NANOSLEEP.SYNCS 0x989680 ;  /* 0x009896800000895d */ /* 0x010fea0003900000 */
[----:B------:R-:W4:Y:S02]  /*a900*/  @!P0 SYNCS.PHASECHK.TRANS64 P0, [R3+URZ+0x150], R2 ;  /* 0x00015002030085a7 */ /* 0x000f2400080010ff */
[----:B----4-:R-:W-:Y:S05]  /*a910*/  @!P0 BRA `(.L_x_25) ;  /* 0xfffffffc00f08947 */ /* 0x010fea000383ffff */
[----:B------:R-:W-:Y:S05]  /*a920*/  BRA `(.L_x_137) ;  /* 0xffffff6c00d87947 */ /* 0x000fea000383ffff */
.L_x_28:
[----:B-1----:R-:W-:-:S07]  /*a930*/  MOV R2, UR33 ;  /* 0x0000002100027c02 */ /* 0x002fce0008000f00 */
.L_x_138:
[----:B-1----:R1:W2:Y:S02]  /*a940*/  SYNCS.PHASECHK.TRANS64.TRYWAIT P0, [R2+URZ+0x50], R5 ;  /* 0x00005005020075a7 */ /* 0x0022a400080011ff */
[----:B--2---:R-:W-:Y:S05]  /*a950*/  @!P0 NANOSLEEP.SYNCS 0x989680 ;  /* 0x009896800000895d */ /* 0x004fea0003900000 */
[----:B------:R-:W2:Y:S02]  /*a960*/  @!P0 SYNCS.PHASECHK.TRANS64 P0, [R2+URZ+0x50], R5 ;  /* 0x00005005020085a7 */ /* 0x000ea400080010ff */
[----:B--2---:R-:W-:Y:S05]  /*a970*/  @!P0 BRA `(.L_x_138) ;  /* 0xfffffffc00f08947 */ /* 0x004fea000383ffff */
[----:B------:R-:W-:Y:S05]  /*a980*/  BRA `(.L_x_27) ;  /* 0xffffff7000407947 */ /* 0x000fea000383ffff */
.L_x_35:
[----:B-1----:R-:W-:-:S07]  /*a990*/  MOV R2, UR17 ;  /* 0x0000001100027c02 */ /* 0x002fce0008000f00 */
.L_x_139:
[----:B-1----:R1:W2:Y:S02]  /*a9a0*/  SYNCS.PHASECHK.TRANS64.TRYWAIT P0, [R2+URZ+0x50], R5 ;  /* 0x00005005020075a7 */ /* 0x0022a400080011ff */
[----:B--2---:R-:W-:Y:S05]  /*a9b0*/  @!P0 NANOSLEEP.SYNCS 0x989680 ;  /* 0x009896800000895d */ /* 0x004fea0003900000 */
[----:B------:R-:W2:Y:S02]  /*a9c0*/  @!P0 SYNCS.PHASECHK.TRANS64 P0, [R2+URZ+0x50], R5 ;  /* 0x00005005020085a7 */ /* 0x000ea400080010ff */
[----:B--2---:R-:W-:Y:S05]  /*a9d0*/  @!P0 BRA `(.L_x_139) ;  /* 0xfffffffc00f08947 */ /* 0x004fea000383ffff */
[----:B------:R-:W-:Y:S05]  /*a9e0*/  BRA `(.L_x_34) ;  /* 0xffffff7400007947 */ /* 0x000fea000383ffff */
.L_x_40:
[----:B-1----:R1:W2:Y:S02]  /*a9f0*/  SYNCS.PHASECHK.TRANS64.TRYWAIT P0, [R2+URZ+0xe0], R3 ;  /* 0x0000e003020075a7 */ /* 0x0022a400080011ff */
[----:B--2---:R-:W-:Y:S05]  /*aa00*/  @!P0 NANOSLEEP.SYNCS 0x989680 ;  /* 0x009896800000895d */ /* 0x004fea0003900000 */
[----:B------:R-:W2:Y:S02]  /*aa10*/  @!P0 SYNCS.PHASECHK.TRANS64 P0, [R2+URZ+0xe0], R3 ;  /* 0x0000e003020085a7 */ /* 0x000ea400080010ff */
[----:B--2---:R-:W-:Y:S05]  /*aa20*/  @!P0 BRA `(.L_x_40) ;  /* 0xfffffffc00f08947 */ /* 0x004fea000383ffff */
[----:B------:R-:W-:Y:S05]  /*aa30*/  BRA `(.L_x_140) ;  /* 0xffffff7400a47947 */ /* 0x000fea000383ffff */
.L_x_44:
[----:B---3--:R-:W-:-:S07]  /*aa40*/  MOV R0, UR4 ;  /* 0x0000000400007c02 */ /* 0x008fce0008000f00 */
.L_x_141:
[----:B-1----:R1:W2:Y:S02]  /*aa50*/  SYNCS.PHASECHK.TRANS64.TRYWAIT P0, [R0+URZ], R3 ;  /* 0x00000003000075a7 */ /* 0x0022a400080011ff */
[----:B--2---:R-:W-:Y:S05]  /*aa60*/  @!P0 NANOSLEEP.SYNCS 0x989680 ;  /* 0x009896800000895d */ /* 0x004fea0003900000 */
[----:B------:R-:W2:Y:S02]  /*aa70*/  @!P0 SYNCS.PHASECHK.TRANS64 P0, [R0+URZ], R3 ;  /* 0x00000003000085a7 */ /* 0x000ea400080010ff */
[----:B--2---:R-:W-:Y:S05]  /*aa80*/  @!P0 BRA `(.L_x_141) ;  /* 0xfffffffc00f08947 */ /* 0x004fea000383ffff */
[----:B------:R-:W-:Y:S05]  /*aa90*/  BRA `(.L_x_142) ;  /* 0xffffff7c00147947 */ /* 0x000fea000383ffff */
.L_x_45:
[----:B---3--:R-:W-:-:S07]  /*aaa0*/  MOV R0, UR4 ;  /* 0x0000000400007c02 */ /* 0x008fce0008000f00 */
.L_x_143:
[----:B-1----:R1:W2:Y:S02]  /*aab0*/  SYNCS.PHASECHK.TRANS64.TRYWAIT P0, [R0+URZ], R3 ;  /* 0x00000003000075a7 */ /* 0x0022a400080011ff */
[----:B--2---:R-:W-:Y:S05]  /*aac0*/  @!P0 NANOSLEEP.SYNCS 0x989680 ;  /* 0x009896800000895d */ /* 0x004fea0003900000 */
[----:B------:R-:W2:Y:S02]  /*aad0*/  @!P0 SYNCS.PHASECHK.TRANS64 P0, [R0+URZ], R3 ;  /* 0x00000003000085a7 */ /* 0x000ea400080010ff */
[----:B--2---:R-:W-:Y:S05]  /*aae0*/  @!P0 BRA `(.L_x_143) ;  /* 0xfffffffc00f08947 */ /* 0x004fea000383ffff */
[----:B------:R-:W-:Y:S05]  /*aaf0*/  BRA `(.L_x_144) ;  /* 0xffffff7c00207947 */ /* 0x000fea000383ffff */
.L_x_46:
[----:B---3--:R-:W-:-:S07]  /*ab00*/  MOV R0, UR4 ;  /* 0x0000000400007c02 */ /* 0x008fce0008000f00 */
.L_x_145:
[----:B-1----:R1:W2:Y:S02]  /*ab10*/  SYNCS.PHASECHK.TRANS64.TRYWAIT P0, [R0+URZ], R3 ;  /* 0x00000003000075a7 */ /* 0x0022a400080011ff */
[----:B--2---:R-:W-:Y:S05]  /*ab20*/  @!P0 NANOSLEEP.SYNCS 0x989680 ;  /* 0x009896800000895d */ /* 0x004fea0003900000 */
[----:B------:R-:W2:Y:S02]  /*ab30*/  @!P0 SYNCS.PHASECHK.TRANS64 P0, [R0+URZ], R3 ;  /* 0x00000003000085a7 */ /* 0x000ea400080010ff */
[----:B--2---:R-:W-:Y:S05]  /*ab40*/  @!P0 BRA `(.L_x_145) ;  /* 0xfffffffc00f08947 */ /* 0x004fea000383ffff */
[----:B------:R-:W-:Y:S05]  /*ab50*/  BRA `(.L_x_146) ;  /* 0xffffff7c002c7947 */ /* 0x000fea000383ffff */
.L_x_47:
[----:B---3--:R-:W-:-:S07]  /*ab60*/  MOV R0, UR4 ;  /* 0x0000000400007c02 */ /* 0x008fce0008000f00 */
.L_x_147:
[----:B-1----:R1:W2:Y:S02]  /*ab70*/  SYNCS.PHASECHK.TRANS64.TRYWAIT P0, [R0+URZ], R3 ;  /* 0x00000003000075a7 */ /* 0x0022a400080011ff */
[----:B--2---:R-:W-:Y:S05]  /*ab80*/  @!P0 NANOSLEEP.SYNCS 0x989680 ;  /* 0x009896800000895d */ /* 0x004fea0003900000 */
[----:B------:R-:W2:Y:S02]  /*ab90*/  @!P0 SYNCS.PHASECHK.TRANS64 P0, [R0+URZ], R3 ;  /* 0x00000003000085a7 */ /* 0x000ea400080010ff */
[----:B--2---:R-:W-:Y:S05]  /*aba0*/  @!P0 BRA `(.L_x_147) ;  /* 0xfffffffc00f08947 */ /* 0x004fea000383ffff */
[----:B------:R-:W-:Y:S05]  /*abb0*/  BRA `(.L_x_148) ;  /* 0xffffff7c00387947 */ /* 0x000fea000383ffff */
.L_x_48:
[----:B---3--:R-:W-:-:S07]  /*abc0*/  MOV R0, UR4 ;  /* 0x0000000400007c02 */ /* 0x008fce0008000f00 */
.L_x_149:
[----:B-1----:R1:W2:Y:S02]  /*abd0*/  SYNCS.PHASECHK.TRANS64.TRYWAIT P0, [R0+URZ], R3 ;  /* 0x00000003000075a7 */ /* 0x0022a400080011ff */
[----:B--2---:R-:W-:Y:S05]  /*abe0*/  @!P0 NANOSLEEP.SYNCS 0x989680 ;  /* 0x009896800000895d */ /* 0x004fea0003900000 */
[----:B------:R-:W2:Y:S02]  /*abf0*/  @!P0 SYNCS.PHASECHK.TRANS64 P0, [R0+URZ], R3 ;  /* 0x00000003000085a7 */ /* 0x000ea400080010ff */
[----:B--2---:R-:W-:Y:S05]  /*ac00*/  @!P0 BRA `(.L_x_149) ;  /* 0xfffffffc00f08947 */ /* 0x004fea000383ffff */
[----:B------:R-:W-:Y:S05]  /*ac10*/  BRA `(.L_x_150) ;  /* 0xffffff7c00447947 */ /* 0x000fea000383ffff */
.L_x_49:
[----:B---3--:R-:W-:-:S07]  /*ac20*/  MOV R0, UR4 ;  /* 0x0000000400007c02 */ /* 0x008fce0008000f00 */
.L_x_151:
[----:B-1----:R1:W2:Y:S02]  /*ac30*/  SYNCS.PHASECHK.TRANS64.TRYWAIT P0, [R0+URZ], R3 ;  /* 0x00000003000075a7 */ /* 0x0022a400080011ff */
[----:B--2---:R-:W-:Y:S05]  /*ac40*/  @!P0 NANOSLEEP.SYNCS 0x989680 ;  /* 0x009896800000895d */ /* 0x004fea0003900000 */
[----:B------:R-:W2:Y:S02]  /*ac50*/  @!P0 SYNCS.PHASECHK.TRANS64 P0, [R0+URZ], R3 ;  /* 0x00000003000085a7 */ /* 0x000ea400080010ff */
[----:B--2---:R-:W-:Y:S05]  /*ac60*/  @!P0 BRA `(.L_x_151) ;  /* 0xfffffffc00f08947 */ /* 0x004fea000383ffff */
[----:B------:R-:W-:Y:S05]  /*ac70*/  BRA `(.L_x_152) ;  /* 0xffffff7c00507947 */ /* 0x000fea000383ffff */
.L_x_50:
[----:B---3--:R-:W-:-:S07]  /*ac80*/  MOV R0, UR4 ;  /* 0x0000000400007c02 */ /* 0x008fce0008000f00 */
.L_x_153:
[----:B-1----:R1:W2:Y:S02]  /*ac90*/  SYNCS.PHASECHK.TRANS64.TRYWAIT P0, [R0+URZ], R3 ;  /* 0x00000003000075a7 */ /* 0x0022a400080011ff */
[----:B--2---:R-:W-:Y:S05]  /*aca0*/  @!P0 NANOSLEEP.SYNCS 0x989680 ;  /* 0x009896800000895d */ /* 0x004fea0003900000 */
[----:B------:R-:W2:Y:S02]  /*acb0*/  @!P0 SYNCS.PHASECHK.TRANS64 P0, [R0+URZ], R3 ;  /* 0x00000003000085a7 */ /* 0x000ea400080010ff */
[----:B--2---:R-:W-:Y:S05]  /*acc0*/  @!P0 BRA `(.L_x_153) ;  /* 0xfffffffc00f08947 */ /* 0x004fea000383ffff */
[----:B------:R-:W-:Y:S05]  /*acd0*/  BRA `(.L_x_154) ;  /* 0xffffff7c005c7947 */ /* 0x000fea000383ffff */
.L_x_51:
[----:B---3--:R-:W-:-:S07]  /*ace0*/  MOV R0, UR4 ;  /* 0x0000000400007c02 */ /* 0x008fce0008000f00 */
.L_x_155:
[----:B-1----:R1:W2:Y:S02]  /*acf0*/  SYNCS.PHASECHK.TRANS64.TRYWAIT P0, [R0+URZ], R3 ;  /* 0x00000003000075a7 */ /* 0x0022a400080011ff */
[----:B--2---:R-:W-:Y:S05]  /*ad00*/  @!P0 NANOSLEEP.SYNCS 0x989680 ;  /* 0x009896800000895d */ /* 0x004fea0003900000 */
[----:B------:R-:W2:Y:S02]  /*ad10*/  @!P0 SYNCS.PHASECHK.TRANS64 P0, [R0+URZ], R3 ;  /* 0x00000003000085a7 */ /* 0x000ea400080010ff */
[----:B--2---:R-:W-:Y:S05]  /*ad20*/  @!P0 BRA `(.L_x_155) ;  /* 0xfffffffc00f08947 */ /* 0x004fea000383ffff */
[----:B------:R-:W-:Y:S05]  /*ad30*/  BRA `(.L_x_156) ;  /* 0xffffff7c00687947 */ /* 0x000fea000383ffff */
.L_x_52:
[----:B---3--:R-:W-:-:S07]  /*ad40*/  MOV R0, UR4 ;  /* 0x0000000400007c02 */ /* 0x008fce0008000f00 */
.L_x_157:
[----:B-1----:R1:W2:Y:S02]  /*ad50*/  SYNCS.PHASECHK.TRANS64.TRYWAIT P0, [R0+URZ], R3 ;  /* 0x00000003000075a7 */ /* 0x0022a400080011ff */
[----:B--2---:R-:W-:Y:S05]  /*ad60*/  @!P0 NANOSLEEP.SYNCS 0x989680 ;  /* 0x009896800000895d */ /* 0x004fea0003900000 */
[----:B------:R-:W2:Y:S02]  /*ad70*/  @!P0 SYNCS.PHASECHK.TRANS64 P0, [R0+URZ], R3 ;  /* 0x00000003000085a7 */ /* 0x000ea400080010ff */
[----:B--2---:R-:W-:Y:S05]  /*ad80*/  @!P0 BRA `(.L_x_157) ;  /* 0xfffffffc00f08947 */ /* 0x004fea000383ffff */
[----:B------:R-:W-:Y:S05]  /*ad90*/  BRA `(.L_x_158) ;  /* 0xffffff7c00747947 */ /* 0x000fea000383ffff */
.L_x_55:
[----:B-1----:R1:W2:Y:S02]  /*ada0*/  SYNCS.PHASECHK.TRANS64.TRYWAIT P0, [R0+URZ+0x140], R5 ;  /* 0x00014005000075a7 */ /* 0x0022a400080011ff */
[----:B--2---:R-:W-:Y:S05]  /*adb0*/  @!P0 NANOSLEEP.SYNCS 0x989680 ;  /* 0x009896800000895d */ /* 0x004fea0003900000 */
[----:B------:R-:W2:Y:S02]  /*adc0*/  @!P0 SYNCS.PHASECHK.TRANS64 P0, [R0+URZ+0x140], R5 ;  /* 0x00014005000085a7 */ /* 0x000ea400080010ff */
[----:B--2---:R-:W-:Y:S05]  /*add0*/  @!P0 BRA `(.L_x_55) ;  /* 0xfffffffc00f08947 */ /* 0x004fea000383ffff */
[----:B------:R-:W-:Y:S05]  /*ade0*/  BRA `(.L_x_159) ;  /* 0xffffff7c00d47947 */ /* 0x000fea000383ffff */
.L_x_56:
[----:B------:R-:W-:-:S07]  /*adf0*/  MOV R0, UR5 ;  /* 0x0000000500007c02 */ /* 0x000fce0008000f00 */
.L_x_160:
[----:B-1----:R1:W2:Y:S02]  /*ae00*/  SYNCS.PHASECHK.TRANS64.TRYWAIT P0, [R0+URZ+0xf0], R7 ;  /* 0x0000f007000075a7 */ /* 0x0022a400080011ff */
[----:B--2---:R-:W-:Y:S05]  /*ae10*/  @!P0 NANOSLEEP.SYNCS 0x989680 ;  /* 0x009896800000895d */ /* 0x004fea0003900000 */
[----:B------:R-:W2:Y:S02]  /*ae20*/  @!P0 SYNCS.PHASECHK.TRANS64 P0, [R0+URZ+0xf0], R7 ;  /* 0x0000f007000085a7 */ /* 0x000ea400080010ff */
[----:B--2---:R-:W-:Y:S05]  /*ae30*/  @!P0 BRA `(.L_x_160) ;  /* 0xfffffffc00f08947 */ /* 0x004fea000383ffff */
[----:B------:R-:W-:Y:S05]  /*ae40*/  BRA `(.L_x_161) ;  /* 0xffffff7c00e47947 */ /* 0x000fea000383ffff */
.L_x_57:
[----:B-1----:R1:W2:Y:S02]  /*ae50*/  SYNCS.PHASECHK.TRANS64.TRYWAIT P1, [R0+URZ+0xe0], R5 ;  /* 0x0000e005000075a7 */ /* 0x0022a400080211ff */
[----:B--2---:R-:W-:Y:S05]  /*ae60*/  @!P1 NANOSLEEP.SYNCS 0x989680 ;  /* 0x009896800000995d */ /* 0x004fea0003900000 */
[----:B------:R-:W2:Y:S02]  /*ae70*/  @!P1 SYNCS.PHASECHK.TRANS64 P1, [R0+URZ+0xe0], R5 ;  /* 0x0000e005000095a7 */ /* 0x000ea400080210ff */
[----:B--2---:R-:W-:Y:S05]  /*ae80*/  @!P1 BRA `(.L_x_57) ;  /* 0xfffffffc00f09947 */ /* 0x004fea000383ffff */
[----:B------:R-:W-:Y:S05]  /*ae90*/  BRA `(.L_x_162) ;  /* 0xffffff8000147947 */ /* 0x000fea000383ffff */
.L_x_60:
[----:B------:R-:W-:-:S07]  /*aea0*/  MOV R0, UR5 ;  /* 0x0000000500007c02 */ /* 0x000fce0008000f00 */
.L_x_163:
[----:B-1----:R1:W2:Y:S02]  /*aeb0*/  SYNCS.PHASECHK.TRANS64.TRYWAIT P0, [R0+URZ+0xf0], R3 ;  /* 0x0000f003000075a7 */ /* 0x0022a400080011ff */
[----:B--2---:R-:W-:Y:S05]  /*aec0*/  @!P0 NANOSLEEP.SYNCS 0x989680 ;  /* 0x009896800000895d */ /* 0x004fea0003900000 */
[----:B------:R-:W2:Y:S02]  /*aed0*/  @!P0 SYNCS.PHASECHK.TRANS64 P0, [R0+URZ+0xf0], R3 ;  /* 0x0000f003000085a7 */ /* 0x000ea400080010ff */
[----:B--2---:R-:W-:Y:S05]  /*aee0*/  @!P0 BRA `(.L_x_163) ;  /* 0xfffffffc00f08947 */ /* 0x004fea000383ffff */
[----:B------:R-:W-:Y:S05]  /*aef0*/  BRA `(.L_x_59) ;  /* 0xffffff8000687947 */ /* 0x000fea000383ffff */
.L_x_69:
[----:B-1----:R-:W-:-:S04]  /*af00*/  MOV R4, UR7 ;  /* 0x0000000700047c02 */ /* 0x002fc80008000f00 */
[----:B------:R1:W2:Y:S03]  /*af10*/  SYNCS.PHASECHK.TRANS64.TRYWAIT P0, [R4+URZ+0x8], R5 ;  /* 0x00000805040075a7 */ /* 0x0002a600080011ff */
[----:B--2---:R-:W-:Y:S05]  /*af20*/  @!P0 NANOSLEEP.SYNCS 0x989680 ;  /* 0x009896800000895d */ /* 0x004fea0003900000 */
[----:B------:R-:W2:Y:S02]  /*af30*/  @!P0 SYNCS.PHASECHK.TRANS64 P0, [R4+URZ+0x8], R5 ;  /* 0x00000805040085a7 */ /* 0x000ea400080010ff */
[----:B--2---:R-:W-:Y:S05]  /*af40*/  @!P0 BRA `(.L_x_69) ;  /* 0xfffffffc00ec8947 */ /* 0x004fea000383ffff */
[----:B------:R-:W-:Y:S05]  /*af50*/  BRA `(.L_x_68) ;  /* 0xffffff84001c7947 */ /* 0x000fea000383ffff */
.L_x_71:
[----:B------:R-:W-:Y:S01]  /*af60*/  BSSY B0, `(.L_x_164) ;  /* 0x0000006000007945 */ /* 0x000fe20003800000 */
[----:B------:R-:W-:-:S07]  /*af70*/  MOV R15, 0xffffffff ;  /* 0xffffffff000f7802 */ /* 0x000fce0000000f00 */
[----:B-1---5:R-:W-:Y:S05]  /*af80*/  WARPSYNC.COLLECTIVE R15, `(.L_x_165) ;  /* 0x000000000f0c7348 */ /* 0x022fea0003c00000 */
[----:B------:R-:W-:Y:S02]  /*af90*/  ELECT P6, UR79, PT ;  /* 0x00000000004f782f */ /* 0x000fe400038c0000 */
[----:B------:R-:W-:Y:S01]  /*afa0*/  MOV R14, UR79 ;  /* 0x0000004f000e7c02 */ /* 0x000fe20008000f00 */
[----:B-1---5:R-:W-:Y:S10]  /*afb0*/  ENDCOLLECTIVE ;  /* 0x000000000000791b */ /* 0x022ff40003800000 */
.L_x_165:
[----:B------:R-:W-:Y:S05]  /*afc0*/  BSYNC B0 ;  /* 0x0000000000007941 */ /* 0x000fea0003800000 */
.L_x_164:
[----:B------:R-:W-:Y:S05]  /*afd0*/  BRA `(.L_x_166) ;  /* 0xffffff84004c7947 */ /* 0x000fea000383ffff */
.L_x_73:
[----:B-1----:R-:W-:-:S04]  /*afe0*/  MOV R2, UR7 ;  /* 0x0000000700027c02 */ /* 0x002fc80008000f00 */
[----:B------:R1:W2:Y:S03]  /*aff0*/  SYNCS.PHASECHK.TRANS64.TRYWAIT P0, [R2+URZ+0x8], R3 ;  /* 0x00000803020075a7 */ /* 0x0002a600080011ff */
[----:B--2---:R-:W-:Y:S05]  /*b000*/  @!P0 NANOSLEEP.SYNCS 0x989680 ;  /* 0x009896800000895d */ /* 0x004fea0003900000 */
[----:B------:R-:W2:Y:S02]  /*b010*/  @!P0 SYNCS.PHASECHK.TRANS64 P0, [R2+URZ+0x8], R3 ;  /* 0x00000803020085a7 */ /* 0x000ea400080010ff */
[----:B--2---:R-:W-:Y:S05]  /*b020*/  @!P0 BRA `(.L_x_73) ;  /* 0xfffffffc00ec8947 */ /* 0x004fea000383ffff */
[----:B------:R-:W-:Y:S05]  /*b030*/  BRA `(.L_x_72) ;  /* 0xffffff8400507947 */ /* 0x000fea000383ffff */
.L_x_74:
[----:B-1----:R1:W2:Y:S02]  /*b040*/  SYNCS.PHASECHK.TRANS64.TRYWAIT P0, [R0+URZ+0xe0], R5 ;  /* 0x0000e005000075a7 */ /* 0x0022a400080011ff */
[----:B--2---:R-:W-:Y:S05]  /*b050*/  @!P0 NANOSLEEP.SYNCS 0x989680 ;  /* 0x009896800000895d */ /* 0x004fea0003900000 */
[----:B------:R-:W2:Y:S02]  /*b060*/  @!P0 SYNCS.PHASECHK.TRANS64 P0, [R0+URZ+0xe0], R5 ;  /* 0x0000e005000085a7 */ /* 0x000ea400080010ff */
[----:B--2---:R-:W-:Y:S05]  /*b070*/  @!P0 BRA `(.L_x_74) ;  /* 0xfffffffc00f08947 */ /* 0x004fea000383ffff */
[----:B------:R-:W-:Y:S05]  /*b080*/  BRA `(.L_x_167) ;  /* 0xffffff88003c7947 */ /* 0x000fea000383ffff */
.L_x_76:
[----:B------:R-:W-:-:S07]  /*b090*/  MOV R0, UR9 ;  /* 0x0000000900007c02 */ /* 0x000fce0008000f00 */
.L_x_168:
[----:B-1----:R1:W2:Y:S02]  /*b0a0*/  SYNCS.PHASECHK.TRANS64.TRYWAIT P0, [R0+URZ+0x120], R5 ;  /* 0x00012005000075a7 */ /* 0x0022a400080011ff */
[----:B--2---:R-:W-:Y:S05]  /*b0b0*/  @!P0 NANOSLEEP.SYNCS 0x989680 ;  /* 0x009896800000895d */ /* 0x004fea0003900000 */
[----:B------:R-:W2:Y:S02]  /*b0c0*/  @!P0 SYNCS.PHASECHK.TRANS64 P0, [R0+URZ+0x120], R5 ;  /* 0x00012005000085a7 */ /* 0x000ea400080010ff */
[----:B--2---:R-:W-:Y:S05]  /*b0d0*/  @!P0 BRA `(.L_x_168) ;  /* 0xfffffffc00f08947 */ /* 0x004fea000383ffff */
[----:B------:R-:W-:Y:S05]  /*b0e0*/  BRA `(.L_x_169) ;  /* 0xffffff8800887947 */ /* 0x000fea000383ffff */
.L_x_79:
[----:B------:R-:W-:Y:S07]  /*b0f0*/  MOV R0, UR8 ;  /* 0x0000000800007c02 */ /* 0x000fee0008000f00 */
.L_x_170:
[----:B-1----:R1:W2:Y:S02]  /*b100*/  SYNCS.PHASECHK.TRANS64.TRYWAIT P0, [R0+URZ], R5 ;  /* 0x00000005000075a7 */ /* 0x0022a400080011ff */
[----:B--2---:R-:W-:Y:S05]  /*b110*/  @!P0 NANOSLEEP.SYNCS 0x989680 ;  /* 0x009896800000895d */ /* 0x004fea0003900000 */
[----:B------:R-:W2:Y:S02]  /*b120*/  @!P0 SYNCS.PHASECHK.TRANS64 P0, [R0+URZ], R5 ;  /* 0x00000005000085a7 */ /* 0x000ea400080010ff */
[----:B--2---:R-:W-:Y:S05]  /*b130*/  @!P0 BRA `(.L_x_170) ;  /* 0xfffffffc00f08947 */ /* 0x004fea000383ffff */
[----:B------:R-:W-:Y:S05]  /*b140*/  BRA `(.L_x_78) ;  /* 0xffffff88009c7947 */ /* 0x000fea000383ffff */
.L_x_83:
[----:B-1----:R-:W-:-:S07]  /*b150*/  MOV R0, UR8 ;  /* 0x0000000800007c02 */ /* 0x002fce0008000f00 */
.L_x_171:
[----:B-1----:R1:W2:Y:S02]  /*b160*/  SYNCS.PHASECHK.TRANS64.TRYWAIT P0, [R0+URZ], R3 ;  /* 0x00000003000075a7 */ /* 0x0022a400080011ff */
[----:B--2---:R-:W-:Y:S05]  /*b170*/  @!P0 NANOSLEEP.SYNCS 0x989680 ;  /* 0x009896800000895d */ /* 0x004fea0003900000 */
[----:B------:R-:W2:Y:S02]  /*b180*/  @!P0 SYNCS.PHASECHK.TRANS64 P0, [R0+URZ], R3 ;  /* 0x00000003000085a7 */ /* 0x000ea400080010ff */
[----:B--2---:R-:W-:Y:S05]  /*b190*/  @!P0 BRA `(.L_x_171) ;  /* 0xfffffffc00f08947 */ /* 0x004fea000383ffff */
[----:B------:R-:W-:Y:S05]  /*b1a0*/  BRA `(.L_x_172) ;  /* 0xffffff8c00907947 */ /* 0x000fea000383ffff */
.L_x_84:
[----:B------:R-:W-:-:S07]  /*b1b0*/  MOV R0, UR8 ;  /* 0x0000000800007c02 */ /* 0x000fce0008000f00 */
.L_x_173:
[----:B-1----:R1:W2:Y:S02]  /*b1c0*/  SYNCS.PHASECHK.TRANS64.TRYWAIT P0, [R0+URZ], R3 ;  /* 0x00000003000075a7 */ /* 0x0022a400080011ff */
[----:B--2---:R-:W-:Y:S05]  /*b1d0*/  @!P0 NANOSLEEP.SYNCS 0x989680 ;  /* 0x009896800000895d */ /* 0x004fea0003900000 */
[----:B------:R-:W2:Y:S02]  /*b1e0*/  @!P0 SYNCS.PHASECHK.TRANS64 P0, [R0+URZ], R3 ;  /* 0x00000003000085a7 */ /* 0x000ea400080010ff */
[----:B--2---:R-:W-:Y:S05]  /*b1f0*/  @!P0 BRA `(.L_x_173) ;  /* 0xfffffffc00f08947 */ /* 0x004fea000383ffff */
[----:B------:R-:W-:Y:S05]  /*b200*/  BRA `(.L_x_174) ;  /* 0xffffff8c009c7947 */ /* 0x000fea000383ffff */
.L_x_85:
[----:B------:R-:W-:-:S07]  /*b210*/  MOV R0, UR8 ;  /* 0x0000000800007c02 */ /* 0x000fce0008000f00 */
.L_x_175:
[----:B-1----:R1:W2:Y:S02]  /*b220*/  SYNCS.PHASECHK.TRANS64.TRYWAIT P0, [R0+URZ], R3 ;  /* 0x00000003000075a7 */ /* 0x0022a400080011ff */
[----:B--2---:R-:W-:Y:S05]  /*b230*/  @!P0 NANOSLEEP.SYNCS 0x989680 ;  /* 0x009896800000895d */ /* 0x004fea0003900000 */
[----:B------:R-:W2:Y:S02]  /*b240*/  @!P0 SYNCS.PHASECHK.TRANS64 P0, [R0+URZ], R3 ;  /* 0x00000003000085a7 */ /* 0x000ea400080010ff */
[----:B--2---:R-:W-:Y:S05]  /*b250*/  @!P0 BRA `(.L_x_175) ;  /* 0xfffffffc00f08947 */ /* 0x004fea000383ffff */
[----:B------:R-:W-:Y:S05]  /*b260*/  BRA `(.L_x_176) ;  /* 0xffffff8c00a87947 */ /* 0x000fea000383ffff */
.L_x_88:
[----:B------:R-:W-:-:S07]  /*b270*/  MOV R0, UR7 ;  /* 0x0000000700007c02 */ /* 0x000fce0008000f00 */
.L_x_177:
[----:B-1----:R1:W2:Y:S02]  /*b280*/  SYNCS.PHASECHK.TRANS64.TRYWAIT P1, [R0+URZ+0x160], R3 ;  /* 0x00016003000075a7 */ /* 0x0022a400080211ff */
[----:B--2---:R-:W-:Y:S05]  /*b290*/  @!P1 NANOSLEEP.SYNCS 0x989680 ;  /* 0x009896800000995d */ /* 0x004fea0003900000 */
[----:B------:R-:W2:Y:S02]  /*b2a0*/  @!P1 SYNCS.PHASECHK.TRANS64 P1, [R0+URZ+0x160], R3 ;  /* 0x00016003000095a7 */ /* 0x000ea400080210ff */
[----:B--2---:R-:W-:Y:S05]  /*b2b0*/  @!P1 BRA `(.L_x_177) ;  /* 0xfffffffc00f09947 */ /* 0x004fea000383ffff */
[----:B------:R-:W-:Y:S05]  /*b2c0*/  BRA `(.L_x_178) ;  /* 0xffffff8c00f47947 */ /* 0x000fea000383ffff */
.L_x_93:
[----:B--2---:R2:W4:Y:S02]  /*b2d0*/  SYNCS.PHASECHK.TRANS64.TRYWAIT P0, [R0+URZ+0xe0], R3 ;  /* 0x0000e003000075a7 */ /* 0x00452400080011ff */
[----:B----4-:R-:W-:Y:S05]  /*b2e0*/  @!P0 NANOSLEEP.SYNCS 0x989680 ;  /* 0x009896800000895d */ /* 0x010fea0003900000 */
[----:B------:R-:W4:Y:S02]  /*b2f0*/  @!P0 SYNCS.PHASECHK.TRANS64 P0, [R0+URZ+0xe0], R3 ;  /* 0x0000e003000085a7 */ /* 0x000f2400080010ff */
[----:B----4-:R-:W-:Y:S05]  /*b300*/  @!P0 BRA `(.L_x_93) ;  /* 0xfffffffc00f08947 */ /* 0x010fea000383ffff */
[----:B------:R-:W-:Y:S05]  /*b310*/  BRA `(.L_x_179) ;  /* 0xffffff9000f87947 */ /* 0x000fea000383ffff */
.L_x_96:
[----:B------:R-:W-:Y:S07]  /*b320*/  MOV R0, UR5 ;  /* 0x0000000500007c02 */ /* 0x000fee0008000f00 */
.L_x_180:
[----:B--2---:R2:W4:Y:S02]  /*b330*/  SYNCS.PHASECHK.TRANS64.TRYWAIT P0, [R0+URZ+0xd8], R3 ;  /* 0x0000d803000075a7 */ /* 0x00452400080011ff */
[----:B----4-:R-:W-:Y:S05]  /*b340*/  @!P0 NANOSLEEP.SYNCS 0x989680 ;  /* 0x009896800000895d */ /* 0x010fea0003900000 */
[----:B------:R-:W4:Y:S02]  /*b350*/  @!P0 SYNCS.PHASECHK.TRANS64 P0, [R0+URZ+0xd8], R3 ;  /* 0x0000d803000085a7 */ /* 0x000f2400080010ff */
[----:B----4-:R-:W-:Y:S05]  /*b360*/  @!P0 BRA `(.L_x_180) ;  /* 0xfffffffc00f08947 */ /* 0x010fea000383ffff */
[----:B------:R-:W-:Y:S05]  /*b370*/  BRA `(.L_x_95) ;  /* 0xffffff9400d87947 */ /* 0x000fea000383ffff */
.L_x_99:
[----:B------:R-:W-:Y:S07]  /*b380*/  MOV R0, UR16 ;  /* 0x0000001000007c02 */ /* 0x000fee0008000f00 */
.L_x_181:
[----:B-1----:R1:W2:Y:S02]  /*b390*/  SYNCS.PHASECHK.TRANS64.TRYWAIT P0, [R0+URZ+0xb8], R3 ;  /* 0x0000b803000075a7 */ /* 0x0022a400080011ff */
[----:B--2---:R-:W-:Y:S05]  /*b3a0*/  @!P0 NANOSLEEP.SYNCS 0x989680 ;  /* 0x009896800000895d */ /* 0x004fea0003900000 */
[----:B------:R-:W2:Y:S02]  /*b3b0*/  @!P0 SYNCS.PHASECHK.TRANS64 P0, [R0+URZ+0xb8], R3 ;  /* 0x0000b803000085a7 */ /* 0x000ea400080010ff */
[----:B--2---:R-:W-:Y:S05]  /*b3c0*/  @!P0 BRA `(.L_x_181) ;  /* 0xfffffffc00f08947 */ /* 0x004fea000383ffff */
[----:B------:R-:W-:Y:S05]  /*b3d0*/  BRA `(.L_x_182) ;  /* 0xffffff9800507947 */ /* 0x000fea000383ffff */
.L_x_100:
[----:B------:R-:W-:Y:S07]  /*b3e0*/  MOV R3, UR14 ;  /* 0x0000000e00037c02 */ /* 0x000fee0008000f00 */
.L_x_183:
[----:B-1----:R1:W2:Y:S02]  /*b3f0*/  SYNCS.PHASECHK.TRANS64.TRYWAIT P0, [R3+URZ+0xb8], R12 ;  /* 0x0000b80c030075a7 */ /* 0x0022a400080011ff */
[----:B--2---:R-:W-:Y:S05]  /*b400*/  @!P0 NANOSLEEP.SYNCS 0x989680 ;  /* 0x009896800000895d */ /* 0x004fea0003900000 */
[----:B------:R-:W2:Y:S02]  /*b410*/  @!P0 SYNCS.PHASECHK.TRANS64 P0, [R3+URZ+0xb8], R12 ;  /* 0x0000b80c030085a7 */ /* 0x000ea400080010ff */
[----:B--2---:R-:W-:Y:S05]  /*b420*/  @!P0 BRA `(.L_x_183) ;  /* 0xfffffffc00f08947 */ /* 0x004fea000383ffff */
[----:B------:R-:W-:Y:S05]  /*b430*/  BRA `(.L_x_184) ;  /* 0xffffff9800f07947 */ /* 0x000fea000383ffff */
.L_x_102:
[----:B------:R-:W-:-:S07]  /*b440*/  MOV R0, UR4 ;  /* 0x0000000400007c02 */ /* 0x000fce0008000f00 */
.L_x_185:
[----:B-1----:R1:W4:Y:S02]  /*b450*/  SYNCS.PHASECHK.TRANS64.TRYWAIT P0, [R0+URZ], R3 ;  /* 0x00000003000075a7 */ /* 0x00232400080011ff */
[----:B----4-:R-:W-:Y:S05]  /*b460*/  @!P0 NANOSLEEP.SYNCS 0x989680 ;  /* 0x009896800000895d */ /* 0x010fea0003900000 */
[----:B------:R-:W4:Y:S02]  /*b470*/  @!P0 SYNCS.PHASECHK.TRANS64 P0, [R0+URZ], R3 ;  /* 0x00000003000085a7 */ /* 0x000f2400080010ff */
[----:B----4-:R-:W-:Y:S05]  /*b480*/  @!P0 BRA `(.L_x_185) ;  /* 0xfffffffc00f08947 */ /* 0x010fea000383ffff */
[----:B------:R-:W-:Y:S05]  /*b490*/  BRA `(.L_x_186) ;  /* 0xffffff9c007c7947 */ /* 0x000fea000383ffff */
.L_x_103:
[----:B------:R-:W-:-:S07]  /*b4a0*/  MOV R0, UR4 ;  /* 0x0000000400007c02 */ /* 0x000fce0008000f00 */
.L_x_187:
[----:B-1----:R1:W4:Y:S02]  /*b4b0*/  SYNCS.PHASECHK.TRANS64.TRYWAIT P0, [R0+URZ], R3 ;  /* 0x00000003000075a7 */ /* 0x00232400080011ff */
[----:B----4-:R-:W-:Y:S05]  /*b4c0*/  @!P0 NANOSLEEP.SYNCS 0x989680 ;  /* 0x009896800000895d */ /* 0x010fea0003900000 */
[----:B------:R-:W4:Y:S02]  /*b4d0*/  @!P0 SYNCS.PHASECHK.TRANS64 P0, [R0+URZ], R3 ;  /* 0x00000003000085a7 */ /* 0x000f2400080010ff */
[----:B----4-:R-:W-:Y:S05]  /*b4e0*/  @!P0 BRA `(.L_x_187) ;  /* 0xfffffffc00f08947 */ /* 0x010fea000383ffff */
[----:B------:R-:W-:Y:S05]  /*b4f0*/  BRA `(.L_x_188) ;  /* 0xffffff9c00887947 */ /* 0x000fea000383ffff */
.L_x_105:
[----:B-1----:R1:W3:Y:S02]  /*b500*/  SYNCS.PHASECHK.TRANS64.TRYWAIT P0, [R0+URZ+0xe0], R3 ;  /* 0x0000e003000075a7 */ /* 0x0022e400080011ff */
[----:B---3--:R-:W-:Y:S05]  /*b510*/  @!P0 NANOSLEEP.SYNCS 0x989680 ;  /* 0x009896800000895d */ /* 0x008fea0003900000 */
[----:B------:R-:W3:Y:S02]  /*b520*/  @!P0 SYNCS.PHASECHK.TRANS64 P0, [R0+URZ+0xe0], R3 ;  /* 0x0000e003000085a7 */ /* 0x000ee400080010ff */
[----:B---3--:R-:W-:Y:S05]  /*b530*/  @!P0 BRA `(.L_x_105) ;  /* 0xfffffffc00f08947 */ /* 0x008fea000383ffff */
[----:B------:R-:W-:Y:S05]  /*b540*/  BRA `(.L_x_189) ;  /* 0xffffffa000487947 */ /* 0x000fea000383ffff */
.L_x_119:
[----:B-1----:R1:W3:Y:S02]  /*b550*/  SYNCS.PHASECHK.TRANS64.TRYWAIT P0, [R3+URZ+0xa0], R0 ;  /* 0x0000a000030075a7 */ /* 0x0022e400080011ff */
[----:B---3--:R-:W-:Y:S05]  /*b560*/  @!P0 NANOSLEEP.SYNCS 0x989680 ;  /* 0x009896800000895d */ /* 0x008fea0003900000 */
[----:B------:R-:W3:Y:S02]  /*b570*/  @!P0 SYNCS.PHASECHK.TRANS64 P0, [R3+URZ+0xa0], R0 ;  /* 0x0000a000030085a7 */ /* 0x000ee400080010ff */
[----:B---3--:R-:W-:Y:S05]  /*b580*/  @!P0 BRA `(.L_x_119) ;  /* 0xfffffffc00f08947 */ /* 0x008fea000383ffff */
[----:B------:R-:W-:Y:S05]  /*b590*/  BRA `(.L_x_118) ;  /* 0xffffffac00c47947 */ /* 0x000fea000383ffff */
.L_x_122:
[----:B-1----:R1:W3:Y:S02]  /*b5a0*/  SYNCS.PHASECHK.TRANS64.TRYWAIT P0, [R71+URZ+0x100], R0 ;  /* 0x00010000470075a7 */ /* 0x0022e400080011ff */
[----:B---3--:R-:W-:Y:S05]  /*b5b0*/  @!P0 NANOSLEEP.SYNCS 0x989680 ;  /* 0x009896800000895d */ /* 0x008fea0003900000 */
[----:B------:R-:W3:Y:S02]  /*b5c0*/  @!P0 SYNCS.PHASECHK.TRANS64 P0, [R71+URZ+0x100], R0 ;  /* 0x00010000470085a7 */ /* 0x000ee400080010ff */
[----:B---3--:R-:W-:Y:S05]  /*b5d0*/  @!P0 BRA `(.L_x_122) ;  /* 0xfffffffc00f08947 */ /* 0x008fea000383ffff */
[----:B------:R-:W-:Y:S05]  /*b5e0*/  BRA `(.L_x_121) ;  /* 0xffffffb000207947 */ /* 0x000fea000383ffff */
        .weak           $__internal_0_$__cuda_sm10x_tcgen05_guardrail_trap_col_being_dealloced_not_returned_by_alloc
        .type           $__internal_0_$__cuda_sm10x_tcgen05_guardrail_trap_col_being_dealloced_not_returned_by_alloc,@function
        .size           $__internal_0_$__cuda_sm10x_tcgen05_guardrail_trap_col_being_dealloced_not_returned_by_alloc,($__internal_1_$__cuda_sm10x_tcgen05_guardrail_trap_phase_invalid_during_alloc - $__internal_0_$__cuda_sm10x_tcgen05_guardrail_trap_col_being_dealloced_not_returned_by_alloc)
$__internal_0_$__cuda_sm10x_tcgen05_guardrail_trap_col_being_dealloced_not_returned_by_alloc:
[----:B------:R-:W-:Y:S05]  /*b5f0*/  BPT.TRAP 0x1 ;  /* 0x000000040000795c */ /* 0x000fea0000300000 */
[----:B------:R-:W-:-:S04]  /*b600*/  HFMA2 R3, -RZ, RZ, 0, 0 ;  /* 0x00000000ff037431 */ /* 0x000fc800000001ff */
[----:B------:R-:W-:Y:S05]  /*b610*/  RET.REL.NODEC R2 `(_ZN7cutlass13device_kernelINS_4gemm6kernel13GemmUniversalIN4cute5tupleIJiiiiEEENS1_10collective13CollectiveMmaINS1_35MainloopSm100TmaUmmaWarpSpecializedILi10ELi2ELi4ENS5_IJNS4_1CILi2EEENSA_ILi1EEESC_EEEEENS5_IJNSA_ILi256EEENSA_ILi64EEESG_EEENS_6half_tENS5_IJlSC_lEEESI_SJ_NS4_8TiledMMAINS4_8MMA_AtomIJNS4_26SM100_MMA_F16BF16_2x1SM_SSISI_SI_fLi256ELi64ELNS4_4UMMA5MajorE0ELSO_0ELNSN_7ScaleInE0ELSP_0EEEEEENS4_6LayoutINS5_IJSC_SC_SC_EEENS5_IJNSA_ILi0EEESU_SU_EEEEENS5_IJNS4_10UnderscoreESX_SX_EEEEENS4_18SM100_TMA_2SM_LOADENS4_14ComposedLayoutINS4_7SwizzleILi3ELi4ELi3EEENS4_18smem_ptr_flag_bitsILi16EEENSS_INS5_IJNSA_ILi8EEESG_EEENS5_IJSG_SC_EEEEEEEvNS4_8identityES10_S1A_vS1B_EENS_8epilogue10collective18CollectiveEpilogueINS1D_23Sm100TmaWarpSpecializedILi3ELi2ELi32ELb1ELb0EEEJNS5_IJNSA_ILi128EEESG_SG_EEENS5_IJNSS_IS1I_SC_EENSS_INSA_ILi32EEESC_EEEEESI_SJ_SI_SJ_NS1D_6fusion15FusionCallbacksIS1H_NS1O_13LinCombEltActINS1D_6thread4GELUESI_fSI_fLNS_15FloatRoundStyleE2EEES1J_S1N_JEEENS4_5SM1004TMEM4LOAD26SM100_TMEM_LOAD_32dp32b32xENS4_13SM90_TMA_LOADENS11_INS12_ILi2ELi4ELi3EEES15_NSS_INS5_IJS16_S1L_EEENS5_IJS1L_SC_EEEEEEENS4_39AutoVectorizingCopyWithAssumedAlignmentILi128EEENS4_14SM90_TMA_STOREES25_S27_S27_EEEvvEEEEvNT_6ParamsE) ;  /* 0xffffff4802787950 */ /* 0x000fea0003c3ffff */
        .weak           $__internal_1_$__cuda_sm10x_tcgen05_guardrail_trap_phase_invalid_during_alloc
        .type           $__internal_1_$__cuda_sm10x_tcgen05_guardrail_trap_phase_invalid_during_alloc,@function
        .size           $__internal_1_$__cuda_sm10x_tcgen05_guardrail_trap_phase_invalid_during_alloc,($__internal_2_$__cuda_sm10x_tcgen05_guardrail_trap_unallocated_columns_being_dealloced - $__internal_1_$__cuda_sm10x_tcgen05_guardrail_trap_phase_invalid_during_alloc)
$__internal_1_$__cuda_sm10x_tcgen05_guardrail_trap_phase_invalid_during_alloc:
[----:B------:R-:W-:Y:S05]  /*b620*/  BPT.TRAP 0x1 ;  /* 0x000000040000795c */ /* 0x000fea0000300000 */
[----:B------:R-:W-:-:S04]  /*b630*/  MOV R3, 0x0 ;  /* 0x0000000000037802 */ /* 0x000fc80000000f00 */
[----:B------:R-:W-:Y:S05]  /*b640*/  RET.REL.NODEC R2 `(_ZN7cutlass13device_kernelINS_4gemm6kernel13GemmUniversalIN4cute5tupleIJiiiiEEENS1_10collective13CollectiveMmaINS1_35MainloopSm100TmaUmmaWarpSpecializedILi10ELi2ELi4ENS5_IJNS4_1CILi2EEENSA_ILi1EEESC_EEEEENS5_IJNSA_ILi256EEENSA_ILi64EEESG_EEENS_6half_tENS5_IJlSC_lEEESI_SJ_NS4_8TiledMMAINS4_8MMA_AtomIJNS4_26SM100_MMA_F16BF16_2x1SM_SSISI_SI_fLi256ELi64ELNS4_4UMMA5MajorE0ELSO_0ELNSN_7ScaleInE0ELSP_0EEEEEENS4_6LayoutINS5_IJSC_SC_SC_EEENS5_IJNSA_ILi0EEESU_SU_EEEEENS5_IJNS4_10UnderscoreESX_SX_EEEEENS4_18SM100_TMA_2SM_LOADENS4_14ComposedLayoutINS4_7SwizzleILi3ELi4ELi3EEENS4_18smem_ptr_flag_bitsILi16EEENSS_INS5_IJNSA_ILi8EEESG_EEENS5_IJSG_SC_EEEEEEEvNS4_8identityES10_S1A_vS1B_EENS_8epilogue10collective18CollectiveEpilogueINS1D_23Sm100TmaWarpSpecializedILi3ELi2ELi32ELb1ELb0EEEJNS5_IJNSA_ILi128EEESG_SG_EEENS5_IJNSS_IS1I_SC_EENSS_INSA_ILi32EEESC_EEEEESI_SJ_SI_SJ_NS1D_6fusion15FusionCallbacksIS1H_NS1O_13LinCombEltActINS1D_6thread4GELUESI_fSI_fLNS_15FloatRoundStyleE2EEES1J_S1N_JEEENS4_5SM1004TMEM4LOAD26SM100_TMEM_LOAD_32dp32b32xENS4_13SM90_TMA_LOADENS11_INS12_ILi2ELi4ELi3EEES15_NSS_INS5_IJS16_S1L_EEENS5_IJS1L_SC_EEEEEEENS4_39AutoVectorizingCopyWithAssumedAlignmentILi128EEENS4_14SM90_TMA_STOREES25_S27_S27_EEEvvEEEEvNT_6ParamsE) ;  /* 0xffffff48026c7950 */ /* 0x000fea0003c3ffff */
        .weak           $__internal_2_$__cuda_sm10x_tcgen05_guardrail_trap_unallocated_columns_being_dealloced
        .type           $__internal_2_$__cuda_sm10x_tcgen05_guardrail_trap_unallocated_columns_being_dealloced,@function
        .size           $__internal_2_$__cuda_sm10x_tcgen05_guardrail_trap_unallocated_columns_being_dealloced,(.L_x_191 - $__internal_2_$__cuda_sm10x_tcgen05_guardrail_trap_unallocated_columns_being_dealloced)
$__internal_2_$__cuda_sm10x_tcgen05_guardrail_trap_unallocated_columns_being_dealloced:
[----:B------:R-:W-:Y:S05]  /*b650*/  BPT.TRAP 0x1 ;  /* 0x000000040000795c */ /* 0x000fea0000300000 */
[----:B------:R-:W-:-:S04]  /*b660*/  HFMA2 R3, -RZ, RZ, 0, 0 ;  /* 0x00000000ff037431 */ /* 0x000fc800000001ff */
[----:B------:R-:W-:Y:S05]  /*b670*/  RET.REL.NODEC R2 `(_ZN7cutlass13device_kernelINS_4gemm6kernel13GemmUniversalIN4cute5tupleIJiiiiEEENS1_10collective13CollectiveMmaINS1_35MainloopSm100TmaUmmaWarpSpecializedILi10ELi2ELi4ENS5_IJNS4_1CILi2EEENSA_ILi1EEESC_EEEEENS5_IJNSA_ILi256EEENSA_ILi64EEESG_EEENS_6half_tENS5_IJlSC_lEEESI_SJ_NS4_8TiledMMAINS4_8MMA_AtomIJNS4_26SM100_MMA_F16BF16_2x1SM_SSISI_SI_fLi256ELi64ELNS4_4UMMA5MajorE0ELSO_0ELNSN_7ScaleInE0ELSP_0EEEEEENS4_6LayoutINS5_IJSC_SC_SC_EEENS5_IJNSA_ILi0EEESU_SU_EEEEENS5_IJNS4_10UnderscoreESX_SX_EEEEENS4_18SM100_TMA_2SM_LOADENS4_14ComposedLayoutINS4_7SwizzleILi3ELi4ELi3EEENS4_18smem_ptr_flag_bitsILi16EEENSS_INS5_IJNSA_ILi8EEESG_EEENS5_IJSG_SC_EEEEEEEvNS4_8identityES10_S1A_vS1B_EENS_8epilogue10collective18CollectiveEpilogueINS1D_23Sm100TmaWarpSpecializedILi3ELi2ELi32ELb1ELb0EEEJNS5_IJNSA_ILi128EEESG_SG_EEENS5_IJNSS_IS1I_SC_EENSS_INSA_ILi32EEESC_EEEEESI_SJ_SI_SJ_NS1D_6fusion15FusionCallbacksIS1H_NS1O_13LinCombEltActINS1D_6thread4GELUESI_fSI_fLNS_15FloatRoundStyleE2EEES1J_S1N_JEEENS4_5SM1004TMEM4LOAD26SM100_TMEM_LOAD_32dp32b32xENS4_13SM90_TMA_LOADENS11_INS12_ILi2ELi4ELi3EEES15_NSS_INS5_IJS16_S1L_EEENS5_IJS1L_SC_EEEEEEENS4_39AutoVectorizingCopyWithAssumedAlignmentILi128EEENS4_14SM90_TMA_STOREES25_S27_S27_EEEvvEEEEvNT_6ParamsE) ;  /* 0xffffff4802607950 */ /* 0x000fea0003c3ffff */
.L_x_190:
[----:B------:R-:W-:-:S00]  /*b680*/  BRA `(.L_x_190) ;  /* 0xfffffffc00fc7947 */ /* 0x000fc0000383ffff */
[----:B------:R-:W-:-:S00]  /*b690*/  NOP ;  /* 0x0000000000007918 */ /* 0x000fc00000000000 */
        /* <DEDUP_REMOVED lines=14> */
.L_x_191:


//--------------------- .nv.global.init           --------------------------
	.section	.nv.global.init,"aw",@progbits
.nv.global.init:
	.type		$str$27,@object
	.size		$str$27,($str$28 - $str$27)
$str$27:
        /*0000*/ 	.byte	0x28, 0x61, 0x64, 0x64, 0x72, 0x65, 0x73, 0x73, 0x20, 0x26, 0x20, 0x6d, 0x61, 0x73, 0x6b, 0x29
        /*0010*/ 	.byte	0x20, 0x3d, 0x3d, 0x20, 0x30, 0x00
	.type		$str$28,@object
	.size		$str$28,($str$26 - $str$28)
$str$28:
        /*0016*/ 	.byte	0x2f, 0x74, 0x6d, 0x70, 0x2f, 0x63, 0x75, 0x74, 0x6c, 0x61, 0x73, 0x73, 0x5f, 0x73, 0x77, 0x65
        /*0026*/ 	.byte	0x65, 0x70, 0x5f, 0x73, 0x72, 0x63, 0x2f, 0x69, 0x6e, 0x63, 0x6c, 0x75, 0x64, 0x65, 0x2f, 0x63
        /*0036*/ 	.byte	0x75, 0x74, 0x65, 0x2f, 0x70, 0x6f, 0x69, 0x6e, 0x74, 0x65, 0x72, 0x5f, 0x66, 0x6c, 0x61, 0x67
        /*0046*/ 	.byte	0x67, 0x65, 0x64, 0x2e, 0x68, 0x70, 0x70, 0x00
	.type		$str$26,@object
	.size		$str$26,($str$25 - $str$26)
$str$26:
        /*004e*/ 	.byte	0x2f, 0x74, 0x6d, 0x70, 0x2f, 0x63, 0x75, 0x74, 0x6c, 0x61, 0x73, 0x73, 0x5f, 0x73, 0x77, 0x65
        /*005e*/ 	.byte	0x65, 0x70, 0x5f, 0x73, 0x72, 0x63, 0x2f, 0x69, 0x6e, 0x63, 0x6c, 0x75, 0x64, 0x65, 0x2f, 0x63
        /*006e*/ 	.byte	0x75, 0x74, 0x65, 0x2f, 0x61, 0x74, 0x6f, 0x6d, 0x2f, 0x63, 0x6f, 0x70, 0x79, 0x5f, 0x74, 0x72
        /*007e*/ 	.byte	0x61, 0x69, 0x74, 0x73, 0x5f, 0x73, 0x6d, 0x31, 0x30, 0x30, 0x2e, 0x68, 0x70, 0x70, 0x00
	.type		$str$25,@object
	.size		$str$25,(__unnamed_1 - $str$25)
$str$25:
        /*008d*/ 	.byte	0x28, 0x28, 0x75, 0x69, 0x6e, 0x74, 0x33, 0x32, 0x5f, 0x74, 0x28, 0x74, 0x68, 0x72, 0x65, 0x61
        /*009d*/ 	.byte	0x64, 0x49, 0x64, 0x78, 0x2e, 0x78, 0x29, 0x20, 0x2f, 0x20, 0x33, 0x32, 0x29, 0x20, 0x25, 0x20
        /*00ad*/ 	.byte	0x34, 0x29, 0x20, 0x3d, 0x3d, 0x20, 0x28, 0x28, 0x28, 0x74, 0x6d, 0x65, 0x6d, 0x5f, 0x61, 0x64
        /*00bd*/ 	.byte	0x64, 0x72, 0x20, 0x3e, 0x3e, 0x20, 0x31, 0x36, 0x29, 0x20, 0x2f, 0x20, 0x33, 0x32, 0x29, 0x20
        /*00cd*/ 	.byte	0x25, 0x20, 0x34, 0x29, 0x00
	.type		__unnamed_1,@object
	.size		__unnamed_1,(__unnamed_2 - __unnamed_1)
__unnamed_1:
        /*00d2*/ 	.byte	0x61, 0x75, 0x74, 0x6f, 0x20, 0x63, 0x75, 0x74, 0x65, 0x3a, 0x3a, 0x61, 0x73, 0x5f, 0x70, 0x6f
        /* <DEDUP_REMOVED lines=24> */
        /*0262*/ 	.byte	0x3e, 0x3e, 0x3e, 0x3e, 0x5d, 0x00
	.type		__unnamed_2,@object
	.size		__unnamed_2,(.L_2 - __unnamed_2)
__unnamed_2:
        /* <DEDUP_REMOVED lines=42> */
        /*0508*/ 	.byte	0x3e, 0x3e, 0x5d, 0x00
.L_2:


//--------------------- .nv.shared._ZN7cutlass13device_kernelINS_4gemm6kernel13GemmUniversalIN4cute5tupleIJiiiiEEENS1_10collective13CollectiveMmaINS1_35MainloopSm100TmaUmmaWarpSpecializedILi10ELi2ELi4ENS5_IJNS4_1CILi2EEENSA_ILi1EEESC_EEEEENS5_IJNSA_ILi256EEENSA_ILi64EEESG_EEENS_6half_tENS5_IJlSC_lEEESI_SJ_NS4_8TiledMMAINS4_8MMA_AtomIJNS4_26SM100_MMA_F16BF16_2x1SM_SSISI_SI_fLi256ELi64ELNS4_4UMMA5MajorE0ELSO_0ELNSN_7ScaleInE0ELSP_0EEEEEENS4_6LayoutINS5_IJSC_SC_SC_EEENS5_IJNSA_ILi0EEESU_SU_EEEEENS5_IJNS4_10UnderscoreESX_SX_EEEEENS4_18SM100_TMA_2SM_LOADENS4_14ComposedLayoutINS4_7SwizzleILi3ELi4ELi3EEENS4_18smem_ptr_flag_bitsILi16EEENSS_INS5_IJNSA_ILi8EEESG_EEENS5_IJSG_SC_EEEEEEEvNS4_8identityES10_S1A_vS1B_EENS_8epilogue10collective18CollectiveEpilogueINS1D_23Sm100TmaWarpSpecializedILi3ELi2ELi32ELb1ELb0EEEJNS5_IJNSA_ILi128EEESG_SG_EEENS5_IJNSS_IS1I_SC_EENSS_INSA_ILi32EEESC_EEEEESI_SJ_SI_SJ_NS1D_6fusion15FusionCallbacksIS1H_NS1O_13LinCombEltActINS1D_6thread4GELUESI_fSI_fLNS_15FloatRoundStyleE2EEES1J_S1N_JEEENS4_5SM1004TMEM4LOAD26SM100_TMEM_LOAD_32dp32b32xENS4_13SM90_TMA_LOADENS11_INS12_ILi2ELi4ELi3EEES15_NSS_INS5_IJS16_S1L_EEENS5_IJS1L_SC_EEEEEEENS4_39AutoVectorizingCopyWithAssumedAlignmentILi128EEENS4_14SM90_TMA_STOREES25_S27_S27_EEEvvEEEEvNT_6ParamsE --------------------------
	.section	.nv.shared._ZN7cutlass13device_kernelINS_4gemm6kernel13GemmUniversalIN4cute5tupleIJiiiiEEENS1_10collective13CollectiveMmaINS1_35MainloopSm100TmaUmmaWarpSpecializedILi10ELi2ELi4ENS5_IJNS4_1CILi2EEENSA_ILi1EEESC_EEEEENS5_IJNSA_ILi256EEENSA_ILi64EEESG_EEENS_6half_tENS5_IJlSC_lEEESI_SJ_NS4_8TiledMMAINS4_8MMA_AtomIJNS4_26SM100_MMA_F16BF16_2x1SM_SSISI_SI_fLi256ELi64ELNS4_4UMMA5MajorE0ELSO_0ELNSN_7ScaleInE0ELSP_0EEEEEENS4_6LayoutINS5_IJSC_SC_SC_EEENS5_IJNSA_ILi0EEESU_SU_EEEEENS5_IJNS4_10UnderscoreESX_SX_EEEEENS4_18SM100_TMA_2SM_LOADENS4_14ComposedLayoutINS4_7SwizzleILi3ELi4ELi3EEENS4_18smem_ptr_flag_bitsILi16EEENSS_INS5_IJNSA_ILi8EEESG_EEENS5_IJSG_SC_EEEEEEEvNS4_8identityES10_S1A_vS1B_EENS_8epilogue10collective18CollectiveEpilogueINS1D_23Sm100TmaWarpSpecializedILi3ELi2ELi32ELb1ELb0EEEJNS5_IJNSA_ILi128EEESG_SG_EEENS5_IJNSS_IS1I_SC_EENSS_INSA_ILi32EEESC_EEEEESI_SJ_SI_SJ_NS1D_6fusion15FusionCallbacksIS1H_NS1O_13LinCombEltActINS1D_6thread4GELUESI_fSI_fLNS_15FloatRoundStyleE2EEES1J_S1N_JEEENS4_5SM1004TMEM4LOAD26SM100_TMEM_LOAD_32dp32b32xENS4_13SM90_TMA_LOADENS11_INS12_ILi2ELi4ELi3EEES15_NSS_INS5_IJS16_S1L_EEENS5_IJS1L_SC_EEEEEEENS4_39AutoVectorizingCopyWithAssumedAlignmentILi128EEENS4_14SM90_TMA_STOREES25_S27_S27_EEEvvEEEEvNT_6ParamsE,"aw",@nobits
	.sectionflags	@""
	.align	16
	.zero		1024


//--------------------- .nv.shared.reserved.0     --------------------------
	.section	.nv.shared.reserved.0,"aw",@nobits
	.weak		__nv_reservedSMEM_offset_0_alias
	.size		__nv_reservedSMEM_offset_0_alias, 0, 64
	.other		__nv_reservedSMEM_offset_0_alias,@"STO_CUDA_RESERVED_SHARED STV_DEFAULT"
__nv_reservedSMEM_offset_0_alias:
	.zero		0
.nv.shared.reserved.0:
	.zero		64
	.weak		__nv_reservedSMEM_tcgen05_partition
	.type		__nv_reservedSMEM_tcgen05_partition,@object
	.size		__nv_reservedSMEM_tcgen05_partition,(.L_0 - __nv_reservedSMEM_tcgen05_partition)
__nv_reservedSMEM_tcgen05_partition:
	.zero		32
.L_0:


//--------------------- .nv.global                --------------------------
	.section	.nv.global,"aw",@nobits
.nv.global:
	.type		_ZN39_INTERNAL_323c4dfd_4_k_cu_fa5c0ec9_33094cute1_E,@object
	.size		_ZN39_INTERNAL_323c4dfd_4_k_cu_fa5c0ec9_33094cute1_E,(_ZN39_INTERNAL_323c4dfd_4_k_cu_fa5c0ec9_33094cuda3std3__45__cpo6cbeginE - _ZN39_INTERNAL_323c4dfd_4_k_cu_fa5c0ec9_33094cute1_E)
_ZN39_INTERNAL_323c4dfd_4_k_cu_fa5c0ec9_33094cute1_E:
	.zero		1
	.type		_ZN39_INTERNAL_323c4dfd_4_k_cu_fa5c0ec9_33094cuda3std3__45__cpo6cbeginE,@object
	.size		_ZN39_INTERNAL_323c4dfd_4_k_cu_fa5c0ec9_33094cuda3std3__45__cpo6cbeginE,(_ZN39_INTERNAL_323c4dfd_4_k_cu_fa5c0ec9_33094cuda3std3__48in_placeE - _ZN39_INTERNAL_323c4dfd_4_k_cu_fa5c0ec9_33094cuda3std3__45__cpo6cbeginE)
_ZN39_INTERNAL_323c4dfd_4_k_cu_fa5c0ec9_33094cuda3std3__45__cpo6cbeginE:
	.zero		1
	.type		_ZN39_INTERNAL_323c4dfd_4_k_cu_fa5c0ec9_33094cuda3std3__48in_placeE,@object
	.size		_ZN39_INTERNAL_323c4dfd_4_k_cu_fa5c0ec9_33094cuda3std3__48in_placeE,(_ZN39_INTERNAL_323c4dfd_4_k_cu_fa5c0ec9_33094cuda3std6ranges3__45__cpo9iter_moveE - _ZN39_INTERNAL_323c4dfd_4_k_cu_fa5c0ec9_33094cuda3std3__48in_placeE)
_ZN39_INTERNAL_323c4dfd_4_k_cu_fa5c0ec9_33094cuda3std3__48in_placeE:
	.zero		1
	.type		_ZN39_INTERNAL_323c4dfd_4_k_cu_fa5c0ec9_33094cuda3std6ranges3__45__cpo9iter_moveE,@object
	.size		_ZN39_INTERNAL_323c4dfd_4_k_cu_fa5c0ec9_33094cuda3std6ranges3__45__cpo9iter_moveE,(_ZN39_INTERNAL_323c4dfd_4_k_cu_fa5c0ec9_33094cuda3std3__45__cpo5beginE - _ZN39_INTERNAL_323c4dfd_4_k_cu_fa5c0ec9_33094cuda3std6ranges3__45__cpo9iter_moveE)
_ZN39_INTERNAL_323c4dfd_4_k_cu_fa5c0ec9_33094cuda3std6ranges3__45__cpo9iter_moveE:
	.zero		1
	.type		_ZN39_INTERNAL_323c4dfd_4_k_cu_fa5c0ec9_33094cuda3std3__45__cpo5beginE,@object
	.size		_ZN39_INTERNAL_323c4dfd_4_k_cu_fa5c0ec9_33094cuda3std3__45__cpo5beginE,(_ZN39_INTERNAL_323c4dfd_4_k_cu_fa5c0ec9_33094cuda3std3__441_GLOBAL__N__323c4dfd_4_k_cu_fa5c0ec9_33096ignoreE - _ZN39_INTERNAL_323c4dfd_4_k_cu_fa5c0ec9_33094cuda3std3__45__cpo5beginE)
_ZN39_INTERNAL_323c4dfd_4_k_cu_fa5c0ec9_33094cuda3std3__45__cpo5beginE:
	.zero		1
	.type		_ZN39_INTERNAL_323c4dfd_4_k_cu_fa5c0ec9_33094cuda3std3__441_GLOBAL__N__323c4dfd_4_k_cu_fa5c0ec9_33096ignoreE,@object
	.size		_ZN39_INTERNAL_323c4dfd_4_k_cu_fa5c0ec9_33094cuda3std3__441_GLOBAL__N__323c4dfd_4_k_cu_fa5c0ec9_33096ignoreE,(_ZN39_INTERNAL_323c4dfd_4_k_cu_fa5c0ec9_33094cute7productE - _ZN39_INTERNAL_323c4dfd_4_k_cu_fa5c0ec9_33094cuda3std3__441_GLOBAL__N__323c4dfd_4_k_cu_fa5c0ec9_33096ignoreE)
_ZN39_INTERNAL_323c4dfd_4_k_cu_fa5c0ec9_33094cuda3std3__441_GLOBAL__N__323c4dfd_4_k_cu_fa5c0ec9_33096ignoreE:
	.zero		1
	.type		_ZN39_INTERNAL_323c4dfd_4_k_cu_fa5c0ec9_33094cute7productE,@object
	.size		_ZN39_INTERNAL_323c4dfd_4_k_cu_fa5c0ec9_33094cute7productE,(_ZN39_INTERNAL_323c4dfd_4_k_cu_fa5c0ec9_33094cuda3std3__45__cpo3endE - _ZN39_INTERNAL_323c4dfd_4_k_cu_fa5c0ec9_33094cute7productE)
_ZN39_INTERNAL_323c4dfd_4_k_cu_fa5c0ec9_33094cute7productE:
	.zero		1
	.type		_ZN39_INTERNAL_323c4dfd_4_k_cu_fa5c0ec9_33094cuda3std3__45__cpo3endE,@object
	.size		_ZN39_INTERNAL_323c4dfd_4_k_cu_fa5c0ec9_33094cuda3std3__45__cpo3endE,(_ZN39_INTERNAL_323c4dfd_4_k_cu_fa5c0ec9_33094cuda3std3__419piecewise_constructE - _ZN39_INTERNAL_323c4dfd_4_k_cu_fa5c0ec9_33094cuda3std3__45__cpo3endE)
_ZN39_INTERNAL_323c4dfd_4_k_cu_fa5c0ec9_33094cuda3std3__45__cpo3endE:
	.zero		1
	.type		_ZN39_INTERNAL_323c4dfd_4_k_cu_fa5c0ec9_33094cuda3std3__419piecewise_constructE,@object
	.size		_ZN39_INTERNAL_323c4dfd_4_k_cu_fa5c0ec9_33094cuda3std3__419piecewise_constructE,(_ZN39_INTERNAL_323c4dfd_4_k_cu_fa5c0ec9_33094cuda3std3__45__cpo4cendE - _ZN39_INTERNAL_323c4dfd_4_k_cu_fa5c0ec9_33094cuda3std3__419piecewise_constructE)
_ZN39_INTERNAL_323c4dfd_4_k_cu_fa5c0ec9_33094cuda3std3__419piecewise_constructE:
	.zero		1
	.type		_ZN39_INTERNAL_323c4dfd_4_k_cu_fa5c0ec9_33094cuda3std3__45__cpo4cendE,@object
	.size		_ZN39_INTERNAL_323c4dfd_4_k_cu_fa5c0ec9_33094cuda3std3__45__cpo4cendE,(_ZN39_INTERNAL_323c4dfd_4_k_cu_fa5c0ec9_33094cuda3std6ranges3__45__cpo4swapE - _ZN39_INTERNAL_323c4dfd_4_k_cu_fa5c0ec9_33094cuda3std3__45__cpo4cendE)
_ZN39_INTERNAL_323c4dfd_4_k_cu_fa5c0ec9_33094cuda3std3__45__cpo4cendE:
	.zero		1
	.type		_ZN39_INTERNAL_323c4dfd_4_k_cu_fa5c0ec9_33094cuda3std6ranges3__45__cpo4swapE,@object
	.size		_ZN39_INTERNAL_323c4dfd_4_k_cu_fa5c0ec9_33094cuda3std6ranges3__45__cpo4swapE,(.L_10 - _ZN39_INTERNAL_323c4dfd_4_k_cu_fa5c0ec9_33094cuda3std6ranges3__45__cpo4swapE)
_ZN39_INTERNAL_323c4dfd_4_k_cu_fa5c0ec9_33094cuda3std6ranges3__45__cpo4swapE:
	.zero		1
.L_10:


//--------------------- .nv.constant0._ZN7cutlass13device_kernelINS_4gemm6kernel13GemmUniversalIN4cute5tupleIJiiiiEEENS1_10collective13CollectiveMmaINS1_35MainloopSm100TmaUmmaWarpSpecializedILi10ELi2ELi4ENS5_IJNS4_1CILi2EEENSA_ILi1EEESC_EEEEENS5_IJNSA_ILi256EEENSA_ILi64EEESG_EEENS_6half_tENS5_IJlSC_lEEESI_SJ_NS4_8TiledMMAINS4_8MMA_AtomIJNS4_26SM100_MMA_F16BF16_2x1SM_SSISI_SI_fLi256ELi64ELNS4_4UMMA5MajorE0ELSO_0ELNSN_7ScaleInE0ELSP_0EEEEEENS4_6LayoutINS5_IJSC_SC_SC_EEENS5_IJNSA_ILi0EEESU_SU_EEEEENS5_IJNS4_10UnderscoreESX_SX_EEEEENS4_18SM100_TMA_2SM_LOADENS4_14ComposedLayoutINS4_7SwizzleILi3ELi4ELi3EEENS4_18smem_ptr_flag_bitsILi16EEENSS_INS5_IJNSA_ILi8EEESG_EEENS5_IJSG_SC_EEEEEEEvNS4_8identityES10_S1A_vS1B_EENS_8epilogue10collective18CollectiveEpilogueINS1D_23Sm100TmaWarpSpecializedILi3ELi2ELi32ELb1ELb0EEEJNS5_IJNSA_ILi128EEESG_SG_EEENS5_IJNSS_IS1I_SC_EENSS_INSA_ILi32EEESC_EEEEESI_SJ_SI_SJ_NS1D_6fusion15FusionCallbacksIS1H_NS1O_13LinCombEltActINS1D_6thread4GELUESI_fSI_fLNS_15FloatRoundStyleE2EEES1J_S1N_JEEENS4_5SM1004TMEM4LOAD26SM100_TMEM_LOAD_32dp32b32xENS4_13SM90_TMA_LOADENS11_INS12_ILi2ELi4ELi3EEES15_NSS_INS5_IJS16_S1L_EEENS5_IJS1L_SC_EEEEEEENS4_39AutoVectorizingCopyWithAssumedAlignmentILi128EEENS4_14SM90_TMA_STOREES25_S27_S27_EEEvvEEEEvNT_6ParamsE --------------------------
	.section	.nv.constant0._ZN7cutlass13device_kernelINS_4gemm6kernel13GemmUniversalIN4cute5tupleIJiiiiEEENS1_10collective13CollectiveMmaINS1_35MainloopSm100TmaUmmaWarpSpecializedILi10ELi2ELi4ENS5_IJNS4_1CILi2EEENSA_ILi1EEESC_EEEEENS5_IJNSA_ILi256EEENSA_ILi64EEESG_EEENS_6half_tENS5_IJlSC_lEEESI_SJ_NS4_8TiledMMAINS4_8MMA_AtomIJNS4_26SM100_MMA_F16BF16_2x1SM_SSISI_SI_fLi256ELi64ELNS4_4UMMA5MajorE0ELSO_0ELNSN_7ScaleInE0ELSP_0EEEEEENS4_6LayoutINS5_IJSC_SC_SC_EEENS5_IJNSA_ILi0EEESU_SU_EEEEENS5_IJNS4_10UnderscoreESX_SX_EEEEENS4_18SM100_TMA_2SM_LOADENS4_14ComposedLayoutINS4_7SwizzleILi3ELi4ELi3EEENS4_18smem_ptr_flag_bitsILi16EEENSS_INS5_IJNSA_ILi8EEESG_EEENS5_IJSG_SC_EEEEEEEvNS4_8identityES10_S1A_vS1B_EENS_8epilogue10collective18CollectiveEpilogueINS1D_23Sm100TmaWarpSpecializedILi3ELi2ELi32ELb1ELb0EEEJNS5_IJNSA_ILi128EEESG_SG_EEENS5_IJNSS_IS1I_SC_EENSS_INSA_ILi32EEESC_EEEEESI_SJ_SI_SJ_NS1D_6fusion15FusionCallbacksIS1H_NS1O_13LinCombEltActINS1D_6thread4GELUESI_fSI_fLNS_15FloatRoundStyleE2EEES1J_S1N_JEEENS4_5SM1004TMEM4LOAD26SM100_TMEM_LOAD_32dp32b32xENS4_13SM90_TMA_LOADENS11_INS12_ILi2ELi4ELi3EEES15_NSS_INS5_IJS16_S1L_EEENS5_IJS1L_SC_EEEEEEENS4_39AutoVectorizingCopyWithAssumedAlignmentILi128EEENS4_14SM90_TMA_STOREES25_S27_S27_EEEvvEEEEvNT_6ParamsE,"a",@progbits
	.sectionflags	@""
	.align	4
.nv.constant0._ZN7cutlass13device_kernelINS_4gemm6kernel13GemmUniversalIN4cute5tupleIJiiiiEEENS1_10collective13CollectiveMmaINS1_35MainloopSm100TmaUmmaWarpSpecializedILi10ELi2ELi4ENS5_IJNS4_1CILi2EEENSA_ILi1EEESC_EEEEENS5_IJNSA_ILi256EEENSA_ILi64EEESG_EEENS_6half_tENS5_IJlSC_lEEESI_SJ_NS4_8TiledMMAINS4_8MMA_AtomIJNS4_26SM100_MMA_F16BF16_2x1SM_SSISI_SI_fLi256ELi64ELNS4_4UMMA5MajorE0ELSO_0ELNSN_7ScaleInE0ELSP_0EEEEEENS4_6LayoutINS5_IJSC_SC_SC_EEENS5_IJNSA_ILi0EEESU_SU_EEEEENS5_IJNS4_10UnderscoreESX_SX_EEEEENS4_18SM100_TMA_2SM_LOADENS4_14ComposedLayoutINS4_7SwizzleILi3ELi4ELi3EEENS4_18smem_ptr_flag_bitsILi16EEENSS_INS5_IJNSA_ILi8EEESG_EEENS5_IJSG_SC_EEEEEEEvNS4_8identityES10_S1A_vS1B_EENS_8epilogue10collective18CollectiveEpilogueINS1D_23Sm100TmaWarpSpecializedILi3ELi2ELi32ELb1ELb0EEEJNS5_IJNSA_ILi128EEESG_SG_EEENS5_IJNSS_IS1I_SC_EENSS_INSA_ILi32EEESC_EEEEESI_SJ_SI_SJ_NS1D_6fusion15FusionCallbacksIS1H_NS1O_13LinCombEltActINS1D_6thread4GELUESI_fSI_fLNS_15FloatRoundStyleE2EEES1J_S1N_JEEENS4_5SM1004TMEM4LOAD26SM100_TMEM_LOAD_32dp32b32xENS4_13SM90_TMA_LOADENS11_INS12_ILi2ELi4ELi3EEES15_NSS_INS5_IJS16_S1L_EEENS5_IJS1L_SC_EEEEEEENS4_39AutoVectorizingCopyWithAssumedAlignmentILi128EEENS4_14SM90_TMA_STOREES25_S27_S27_EEEvvEEEEvNT_6ParamsE:
	.zero		2944


//--------------------- SYMBOLS --------------------------

	.type		.nv.reservedSmem.offset0,@object
	.size		.nv.reservedSmem.offset0,0x4
	.type		.nv.reservedSmem.cap,@object
	.size		.nv.reservedSmem.cap,0x4
	.type		__assertfail,@function
